//
// Generated by NVIDIA NVVM Compiler
//
// Compiler Build ID: CL-36424714
// Cuda compilation tools, release 13.0, V13.0.88
// Based on NVVM 20.0.0
//

.version 9.0
.target sm_100
.address_size 64

	// .globl	_Z6kernelP6uchar4jji
.const .align 8 .b8 GPU_AVG[768];
.const .align 8 .b8 GPU_INVERT_COV[2304];

.visible .entry _Z6kernelP6uchar4jji(
	.param .u64 .ptr .align 1 _Z6kernelP6uchar4jji_param_0,
	.param .u32 _Z6kernelP6uchar4jji_param_1,
	.param .u32 _Z6kernelP6uchar4jji_param_2,
	.param .u32 _Z6kernelP6uchar4jji_param_3
)
{
	.reg .pred 	%p<26>;
	.reg .b16 	%rs<11>;
	.reg .b32 	%r<102>;
	.reg .b64 	%rd<41>;
	.reg .b64 	%fd<260>;

	ld.param.u64 	%rd7, [_Z6kernelP6uchar4jji_param_0];
	ld.param.u32 	%r42, [_Z6kernelP6uchar4jji_param_1];
	ld.param.u32 	%r43, [_Z6kernelP6uchar4jji_param_2];
	ld.param.u32 	%r44, [_Z6kernelP6uchar4jji_param_3];
	cvta.to.global.u64 	%rd1, %rd7;
	mov.u32 	%r45, %ntid.x;
	mov.u32 	%r46, %ctaid.x;
	mov.u32 	%r47, %tid.x;
	mad.lo.s32 	%r88, %r45, %r46, %r47;
	mov.u32 	%r48, %ntid.y;
	mov.u32 	%r49, %ctaid.y;
	mov.u32 	%r50, %tid.y;
	mad.lo.s32 	%r2, %r48, %r49, %r50;
	mov.u32 	%r51, %nctaid.x;
	mul.lo.s32 	%r3, %r45, %r51;
	mov.u32 	%r52, %nctaid.y;
	mul.lo.s32 	%r4, %r48, %r52;
	setp.ge.u32 	%p1, %r88, %r42;
	@%p1 bra 	$L__BB0_24;
	setp.lt.s32 	%p2, %r44, 2;
	@%p2 bra 	$L__BB0_15;
	ld.const.f64 	%fd1, [GPU_AVG+8];
	ld.const.f64 	%fd2, [GPU_AVG+16];
	add.s32 	%r68, %r44, -1;
	add.s32 	%r5, %r44, -2;
	add.s32 	%r69, %r44, 3;
	and.b32  	%r6, %r69, 3;
	ld.const.f64 	%fd3, [GPU_INVERT_COV+24];
	ld.const.f64 	%fd4, [GPU_INVERT_COV+8];
	ld.const.f64 	%fd5, [GPU_INVERT_COV+56];
	ld.const.f64 	%fd6, [GPU_INVERT_COV+16];
	ld.const.f64 	%fd7, [GPU_INVERT_COV+40];
	ld.const.f64 	%fd8, [GPU_INVERT_COV+64];
	and.b32  	%r7, %r68, 3;
	and.b32  	%r8, %r68, -4;
	and.b32  	%r9, %r69, 1;
	mov.u64 	%rd34, GPU_AVG;
	mov.u64 	%rd37, GPU_INVERT_COV;
	add.s64 	%rd24, %rd34, 56;
$L__BB0_3:
	setp.ge.u32 	%p11, %r2, %r43;
	mov.u32 	%r89, %r2;
	@%p11 bra 	$L__BB0_4;
	bra.uni 	$L__BB0_5;
$L__BB0_4:
	add.s32 	%r88, %r88, %r3;
	setp.lt.u32 	%p25, %r88, %r42;
	@%p25 bra 	$L__BB0_3;
	bra.uni 	$L__BB0_24;
$L__BB0_5:
	setp.lt.u32 	%p12, %r5, 3;
	mad.lo.s32 	%r73, %r89, %r42, %r88;
	mul.wide.u32 	%rd22, %r73, 4;
	add.s64 	%rd2, %rd1, %rd22;
	.pragma "used_bytes_mask 7";
	ld.global.u32 	%r74, [%rd2];
	bfe.u32 	%r75, %r74, 0, 8;
	cvt.u16.u32 	%rs5, %r75;
	and.b16  	%rs6, %rs5, 255;
	bfe.u32 	%r76, %r74, 8, 8;
	cvt.u16.u32 	%rs7, %r76;
	and.b16  	%rs8, %rs7, 255;
	bfe.u32 	%r77, %r74, 16, 8;
	cvt.u16.u32 	%rs9, %r77;
	and.b16  	%rs10, %rs9, 255;
	cvt.rn.f64.u16 	%fd9, %rs6;
	ld.const.f64 	%fd18, [GPU_AVG];
	sub.f64 	%fd19, %fd9, %fd18;
	cvt.rn.f64.u16 	%fd10, %rs8;
	sub.f64 	%fd20, %fd10, %fd1;
	cvt.rn.f64.u16 	%fd11, %rs10;
	sub.f64 	%fd21, %fd11, %fd2;
	ld.const.f64 	%fd22, [GPU_INVERT_COV];
	fma.rn.f64 	%fd23, %fd19, %fd22, 0d0000000000000000;
	fma.rn.f64 	%fd24, %fd20, %fd3, %fd23;
	ld.const.f64 	%fd25, [GPU_INVERT_COV+48];
	fma.rn.f64 	%fd26, %fd21, %fd25, %fd24;
	fma.rn.f64 	%fd27, %fd19, %fd4, 0d0000000000000000;
	ld.const.f64 	%fd28, [GPU_INVERT_COV+32];
	fma.rn.f64 	%fd29, %fd20, %fd28, %fd27;
	fma.rn.f64 	%fd30, %fd21, %fd5, %fd29;
	fma.rn.f64 	%fd31, %fd19, %fd6, 0d0000000000000000;
	fma.rn.f64 	%fd32, %fd20, %fd7, %fd31;
	fma.rn.f64 	%fd33, %fd21, %fd8, %fd32;
	mul.f64 	%fd34, %fd26, %fd19;
	mov.f64 	%fd35, 0d0000000000000000;
	sub.f64 	%fd36, %fd35, %fd34;
	mul.f64 	%fd37, %fd30, %fd20;
	sub.f64 	%fd38, %fd36, %fd37;
	mul.f64 	%fd39, %fd33, %fd21;
	sub.f64 	%fd259, %fd38, %fd39;
	mov.b32 	%r98, 0;
	mov.b32 	%r96, 1;
	@%p12 bra 	$L__BB0_9;
	mov.u64 	%rd26, GPU_INVERT_COV;
	add.s64 	%rd39, %rd26, 176;
	mov.b32 	%r90, 0;
	mov.u64 	%rd40, %rd24;
	mov.u32 	%r98, %r90;
$L__BB0_7:
	.pragma "nounroll";
	add.s32 	%r79, %r90, 1;
	ld.const.f64 	%fd40, [%rd40+-32];
	sub.f64 	%fd41, %fd9, %fd40;
	ld.const.f64 	%fd42, [%rd40+-24];
	sub.f64 	%fd43, %fd10, %fd42;
	ld.const.f64 	%fd44, [%rd40+-16];
	sub.f64 	%fd45, %fd11, %fd44;
	ld.const.f64 	%fd46, [%rd39+-104];
	fma.rn.f64 	%fd47, %fd41, %fd46, 0d0000000000000000;
	ld.const.f64 	%fd48, [%rd39+-80];
	fma.rn.f64 	%fd49, %fd43, %fd48, %fd47;
	ld.const.f64 	%fd50, [%rd39+-56];
	fma.rn.f64 	%fd51, %fd45, %fd50, %fd49;
	ld.const.f64 	%fd52, [%rd39+-96];
	fma.rn.f64 	%fd53, %fd41, %fd52, 0d0000000000000000;
	ld.const.f64 	%fd54, [%rd39+-72];
	fma.rn.f64 	%fd55, %fd43, %fd54, %fd53;
	ld.const.f64 	%fd56, [%rd39+-48];
	fma.rn.f64 	%fd57, %fd45, %fd56, %fd55;
	ld.const.f64 	%fd58, [%rd39+-88];
	fma.rn.f64 	%fd59, %fd41, %fd58, 0d0000000000000000;
	ld.const.f64 	%fd60, [%rd39+-64];
	fma.rn.f64 	%fd61, %fd43, %fd60, %fd59;
	ld.const.f64 	%fd62, [%rd39+-40];
	fma.rn.f64 	%fd63, %fd45, %fd62, %fd61;
	mul.f64 	%fd64, %fd51, %fd41;
	mov.f64 	%fd65, 0d0000000000000000;
	sub.f64 	%fd66, %fd65, %fd64;
	mul.f64 	%fd67, %fd57, %fd43;
	sub.f64 	%fd68, %fd66, %fd67;
	mul.f64 	%fd69, %fd63, %fd45;
	sub.f64 	%fd70, %fd68, %fd69;
	setp.gt.f64 	%p13, %fd70, %fd259;
	selp.f64 	%fd71, %fd70, %fd259, %p13;
	selp.b32 	%r80, %r79, %r98, %p13;
	ld.const.f64 	%fd72, [%rd40+-8];
	sub.f64 	%fd73, %fd9, %fd72;
	ld.const.f64 	%fd74, [%rd40];
	sub.f64 	%fd75, %fd10, %fd74;
	ld.const.f64 	%fd76, [%rd40+8];
	sub.f64 	%fd77, %fd11, %fd76;
	ld.const.f64 	%fd78, [%rd39+-32];
	fma.rn.f64 	%fd79, %fd73, %fd78, 0d0000000000000000;
	ld.const.f64 	%fd80, [%rd39+-8];
	fma.rn.f64 	%fd81, %fd75, %fd80, %fd79;
	ld.const.f64 	%fd82, [%rd39+16];
	fma.rn.f64 	%fd83, %fd77, %fd82, %fd81;
	ld.const.f64 	%fd84, [%rd39+-24];
	fma.rn.f64 	%fd85, %fd73, %fd84, 0d0000000000000000;
	ld.const.f64 	%fd86, [%rd39];
	fma.rn.f64 	%fd87, %fd75, %fd86, %fd85;
	ld.const.f64 	%fd88, [%rd39+24];
	fma.rn.f64 	%fd89, %fd77, %fd88, %fd87;
	ld.const.f64 	%fd90, [%rd39+-16];
	fma.rn.f64 	%fd91, %fd73, %fd90, 0d0000000000000000;
	ld.const.f64 	%fd92, [%rd39+8];
	fma.rn.f64 	%fd93, %fd75, %fd92, %fd91;
	ld.const.f64 	%fd94, [%rd39+32];
	fma.rn.f64 	%fd95, %fd77, %fd94, %fd93;
	mul.f64 	%fd96, %fd83, %fd73;
	sub.f64 	%fd97, %fd65, %fd96;
	mul.f64 	%fd98, %fd89, %fd75;
	sub.f64 	%fd99, %fd97, %fd98;
	mul.f64 	%fd100, %fd95, %fd77;
	sub.f64 	%fd101, %fd99, %fd100;
	setp.gt.f64 	%p14, %fd101, %fd71;
	selp.f64 	%fd102, %fd101, %fd71, %p14;
	add.s32 	%r81, %r90, 2;
	selp.b32 	%r82, %r81, %r80, %p14;
	ld.const.f64 	%fd103, [%rd40+16];
	sub.f64 	%fd104, %fd9, %fd103;
	ld.const.f64 	%fd105, [%rd40+24];
	sub.f64 	%fd106, %fd10, %fd105;
	ld.const.f64 	%fd107, [%rd40+32];
	sub.f64 	%fd108, %fd11, %fd107;
	ld.const.f64 	%fd109, [%rd39+40];
	fma.rn.f64 	%fd110, %fd104, %fd109, 0d0000000000000000;
	ld.const.f64 	%fd111, [%rd39+64];
	fma.rn.f64 	%fd112, %fd106, %fd111, %fd110;
	ld.const.f64 	%fd113, [%rd39+88];
	fma.rn.f64 	%fd114, %fd108, %fd113, %fd112;
	ld.const.f64 	%fd115, [%rd39+48];
	fma.rn.f64 	%fd116, %fd104, %fd115, 0d0000000000000000;
	ld.const.f64 	%fd117, [%rd39+72];
	fma.rn.f64 	%fd118, %fd106, %fd117, %fd116;
	ld.const.f64 	%fd119, [%rd39+96];
	fma.rn.f64 	%fd120, %fd108, %fd119, %fd118;
	ld.const.f64 	%fd121, [%rd39+56];
	fma.rn.f64 	%fd122, %fd104, %fd121, 0d0000000000000000;
	ld.const.f64 	%fd123, [%rd39+80];
	fma.rn.f64 	%fd124, %fd106, %fd123, %fd122;
	ld.const.f64 	%fd125, [%rd39+104];
	fma.rn.f64 	%fd126, %fd108, %fd125, %fd124;
	mul.f64 	%fd127, %fd114, %fd104;
	sub.f64 	%fd128, %fd65, %fd127;
	mul.f64 	%fd129, %fd120, %fd106;
	sub.f64 	%fd130, %fd128, %fd129;
	mul.f64 	%fd131, %fd126, %fd108;
	sub.f64 	%fd132, %fd130, %fd131;
	setp.gt.f64 	%p15, %fd132, %fd102;
	selp.f64 	%fd133, %fd132, %fd102, %p15;
	add.s32 	%r83, %r90, 3;
	selp.b32 	%r84, %r83, %r82, %p15;
	ld.const.f64 	%fd134, [%rd40+40];
	sub.f64 	%fd135, %fd9, %fd134;
	ld.const.f64 	%fd136, [%rd40+48];
	sub.f64 	%fd137, %fd10, %fd136;
	ld.const.f64 	%fd138, [%rd40+56];
	sub.f64 	%fd139, %fd11, %fd138;
	ld.const.f64 	%fd140, [%rd39+112];
	fma.rn.f64 	%fd141, %fd135, %fd140, 0d0000000000000000;
	ld.const.f64 	%fd142, [%rd39+136];
	fma.rn.f64 	%fd143, %fd137, %fd142, %fd141;
	ld.const.f64 	%fd144, [%rd39+160];
	fma.rn.f64 	%fd145, %fd139, %fd144, %fd143;
	ld.const.f64 	%fd146, [%rd39+120];
	fma.rn.f64 	%fd147, %fd135, %fd146, 0d0000000000000000;
	ld.const.f64 	%fd148, [%rd39+144];
	fma.rn.f64 	%fd149, %fd137, %fd148, %fd147;
	ld.const.f64 	%fd150, [%rd39+168];
	fma.rn.f64 	%fd151, %fd139, %fd150, %fd149;
	ld.const.f64 	%fd152, [%rd39+128];
	fma.rn.f64 	%fd153, %fd135, %fd152, 0d0000000000000000;
	ld.const.f64 	%fd154, [%rd39+152];
	fma.rn.f64 	%fd155, %fd137, %fd154, %fd153;
	ld.const.f64 	%fd156, [%rd39+176];
	fma.rn.f64 	%fd157, %fd139, %fd156, %fd155;
	mul.f64 	%fd158, %fd145, %fd135;
	sub.f64 	%fd159, %fd65, %fd158;
	mul.f64 	%fd160, %fd151, %fd137;
	sub.f64 	%fd161, %fd159, %fd160;
	mul.f64 	%fd162, %fd157, %fd139;
	sub.f64 	%fd163, %fd161, %fd162;
	setp.gt.f64 	%p16, %fd163, %fd133;
	selp.f64 	%fd259, %fd163, %fd133, %p16;
	add.s32 	%r90, %r90, 4;
	selp.b32 	%r98, %r90, %r84, %p16;
	add.s64 	%rd40, %rd40, 96;
	add.s64 	%rd39, %rd39, 288;
	setp.ne.s32 	%p17, %r90, %r8;
	@%p17 bra 	$L__BB0_7;
	add.s32 	%r96, %r90, 1;
$L__BB0_9:
	setp.eq.s32 	%p18, %r7, 0;
	@%p18 bra 	$L__BB0_14;
	setp.eq.s32 	%p19, %r6, 1;
	@%p19 bra 	$L__BB0_12;
	mul.wide.u32 	%rd27, %r96, 24;
	add.s64 	%rd29, %rd34, %rd27;
	ld.const.f64 	%fd164, [%rd29];
	sub.f64 	%fd165, %fd9, %fd164;
	ld.const.f64 	%fd166, [%rd29+8];
	sub.f64 	%fd167, %fd10, %fd166;
	ld.const.f64 	%fd168, [%rd29+16];
	sub.f64 	%fd169, %fd11, %fd168;
	mul.wide.u32 	%rd30, %r96, 72;
	add.s64 	%rd32, %rd37, %rd30;
	ld.const.f64 	%fd170, [%rd32];
	fma.rn.f64 	%fd171, %fd165, %fd170, 0d0000000000000000;
	ld.const.f64 	%fd172, [%rd32+24];
	fma.rn.f64 	%fd173, %fd167, %fd172, %fd171;
	ld.const.f64 	%fd174, [%rd32+48];
	fma.rn.f64 	%fd175, %fd169, %fd174, %fd173;
	ld.const.f64 	%fd176, [%rd32+8];
	fma.rn.f64 	%fd177, %fd165, %fd176, 0d0000000000000000;
	ld.const.f64 	%fd178, [%rd32+32];
	fma.rn.f64 	%fd179, %fd167, %fd178, %fd177;
	ld.const.f64 	%fd180, [%rd32+56];
	fma.rn.f64 	%fd181, %fd169, %fd180, %fd179;
	ld.const.f64 	%fd182, [%rd32+16];
	fma.rn.f64 	%fd183, %fd165, %fd182, 0d0000000000000000;
	ld.const.f64 	%fd184, [%rd32+40];
	fma.rn.f64 	%fd185, %fd167, %fd184, %fd183;
	ld.const.f64 	%fd186, [%rd32+64];
	fma.rn.f64 	%fd187, %fd169, %fd186, %fd185;
	mul.f64 	%fd188, %fd175, %fd165;
	mov.f64 	%fd189, 0d0000000000000000;
	sub.f64 	%fd190, %fd189, %fd188;
	mul.f64 	%fd191, %fd181, %fd167;
	sub.f64 	%fd192, %fd190, %fd191;
	mul.f64 	%fd193, %fd187, %fd169;
	sub.f64 	%fd194, %fd192, %fd193;
	setp.gt.f64 	%p20, %fd194, %fd259;
	selp.f64 	%fd195, %fd194, %fd259, %p20;
	selp.b32 	%r86, %r96, %r98, %p20;
	add.s32 	%r87, %r96, 1;
	ld.const.f64 	%fd196, [%rd29+24];
	sub.f64 	%fd197, %fd9, %fd196;
	ld.const.f64 	%fd198, [%rd29+32];
	sub.f64 	%fd199, %fd10, %fd198;
	ld.const.f64 	%fd200, [%rd29+40];
	sub.f64 	%fd201, %fd11, %fd200;
	ld.const.f64 	%fd202, [%rd32+72];
	fma.rn.f64 	%fd203, %fd197, %fd202, 0d0000000000000000;
	ld.const.f64 	%fd204, [%rd32+96];
	fma.rn.f64 	%fd205, %fd199, %fd204, %fd203;
	ld.const.f64 	%fd206, [%rd32+120];
	fma.rn.f64 	%fd207, %fd201, %fd206, %fd205;
	ld.const.f64 	%fd208, [%rd32+80];
	fma.rn.f64 	%fd209, %fd197, %fd208, 0d0000000000000000;
	ld.const.f64 	%fd210, [%rd32+104];
	fma.rn.f64 	%fd211, %fd199, %fd210, %fd209;
	ld.const.f64 	%fd212, [%rd32+128];
	fma.rn.f64 	%fd213, %fd201, %fd212, %fd211;
	ld.const.f64 	%fd214, [%rd32+88];
	fma.rn.f64 	%fd215, %fd197, %fd214, 0d0000000000000000;
	ld.const.f64 	%fd216, [%rd32+112];
	fma.rn.f64 	%fd217, %fd199, %fd216, %fd215;
	ld.const.f64 	%fd218, [%rd32+136];
	fma.rn.f64 	%fd219, %fd201, %fd218, %fd217;
	mul.f64 	%fd220, %fd207, %fd197;
	sub.f64 	%fd221, %fd189, %fd220;
	mul.f64 	%fd222, %fd213, %fd199;
	sub.f64 	%fd223, %fd221, %fd222;
	mul.f64 	%fd224, %fd219, %fd201;
	sub.f64 	%fd225, %fd223, %fd224;
	setp.gt.f64 	%p21, %fd225, %fd195;
	selp.f64 	%fd259, %fd225, %fd195, %p21;
	selp.b32 	%r98, %r87, %r86, %p21;
	add.s32 	%r96, %r96, 2;
$L__BB0_12:
	setp.eq.s32 	%p22, %r9, 0;
	@%p22 bra 	$L__BB0_14;
	mul.wide.u32 	%rd33, %r96, 24;
	add.s64 	%rd35, %rd34, %rd33;
	ld.const.f64 	%fd226, [%rd35];
	sub.f64 	%fd227, %fd9, %fd226;
	ld.const.f64 	%fd228, [%rd35+8];
	sub.f64 	%fd229, %fd10, %fd228;
	ld.const.f64 	%fd230, [%rd35+16];
	sub.f64 	%fd231, %fd11, %fd230;
	mul.wide.u32 	%rd36, %r96, 72;
	add.s64 	%rd38, %rd37, %rd36;
	ld.const.f64 	%fd232, [%rd38];
	fma.rn.f64 	%fd233, %fd227, %fd232, 0d0000000000000000;
	ld.const.f64 	%fd234, [%rd38+24];
	fma.rn.f64 	%fd235, %fd229, %fd234, %fd233;
	ld.const.f64 	%fd236, [%rd38+48];
	fma.rn.f64 	%fd237, %fd231, %fd236, %fd235;
	ld.const.f64 	%fd238, [%rd38+8];
	fma.rn.f64 	%fd239, %fd227, %fd238, 0d0000000000000000;
	ld.const.f64 	%fd240, [%rd38+32];
	fma.rn.f64 	%fd241, %fd229, %fd240, %fd239;
	ld.const.f64 	%fd242, [%rd38+56];
	fma.rn.f64 	%fd243, %fd231, %fd242, %fd241;
	ld.const.f64 	%fd244, [%rd38+16];
	fma.rn.f64 	%fd245, %fd227, %fd244, 0d0000000000000000;
	ld.const.f64 	%fd246, [%rd38+40];
	fma.rn.f64 	%fd247, %fd229, %fd246, %fd245;
	ld.const.f64 	%fd248, [%rd38+64];
	fma.rn.f64 	%fd249, %fd231, %fd248, %fd247;
	mul.f64 	%fd250, %fd237, %fd227;
	mov.f64 	%fd251, 0d0000000000000000;
	sub.f64 	%fd252, %fd251, %fd250;
	mul.f64 	%fd253, %fd243, %fd229;
	sub.f64 	%fd254, %fd252, %fd253;
	mul.f64 	%fd255, %fd249, %fd231;
	sub.f64 	%fd256, %fd254, %fd255;
	setp.gt.f64 	%p23, %fd256, %fd259;
	selp.b32 	%r98, %r96, %r98, %p23;
$L__BB0_14:
	st.global.u8 	[%rd2+3], %r98;
	add.s32 	%r89, %r89, %r4;
	setp.lt.u32 	%p24, %r89, %r43;
	@%p24 bra 	$L__BB0_5;
	bra.uni 	$L__BB0_4;
$L__BB0_15:
	add.s32 	%r29, %r2, %r4;
	max.u32 	%r53, %r43, %r29;
	setp.lt.u32 	%p3, %r29, %r43;
	selp.u32 	%r54, 1, 0, %p3;
	add.s32 	%r55, %r29, %r54;
	sub.s32 	%r56, %r53, %r55;
	div.u32 	%r57, %r56, %r4;
	add.s32 	%r30, %r57, %r54;
	and.b32  	%r31, %r30, 3;
	mul.lo.s32 	%r32, %r2, %r42;
	mul.lo.s32 	%r33, %r29, %r42;
	add.s32 	%r34, %r29, %r4;
	mul.lo.s32 	%r35, %r34, %r42;
	add.s32 	%r36, %r34, %r4;
$L__BB0_16:
	setp.ge.u32 	%p4, %r2, %r43;
	@%p4 bra 	$L__BB0_23;
	setp.eq.s32 	%p5, %r31, 3;
	mov.u32 	%r100, %r2;
	@%p5 bra 	$L__BB0_21;
	setp.eq.s32 	%p6, %r31, 0;
	add.s32 	%r58, %r32, %r88;
	mul.wide.u32 	%rd8, %r58, 4;
	add.s64 	%rd9, %rd1, %rd8;
	mov.b16 	%rs1, 0;
	st.global.u8 	[%rd9+3], %rs1;
	mov.u32 	%r100, %r29;
	@%p6 bra 	$L__BB0_21;
	setp.eq.s32 	%p7, %r31, 1;
	add.s32 	%r59, %r33, %r88;
	mul.wide.u32 	%rd10, %r59, 4;
	add.s64 	%rd11, %rd1, %rd10;
	mov.b16 	%rs2, 0;
	st.global.u8 	[%rd11+3], %rs2;
	mov.u32 	%r100, %r34;
	@%p7 bra 	$L__BB0_21;
	add.s32 	%r60, %r35, %r88;
	mul.wide.u32 	%rd12, %r60, 4;
	add.s64 	%rd13, %rd1, %rd12;
	mov.b16 	%rs3, 0;
	st.global.u8 	[%rd13+3], %rs3;
	mov.u32 	%r100, %r36;
$L__BB0_21:
	setp.lt.u32 	%p8, %r30, 3;
	@%p8 bra 	$L__BB0_23;
$L__BB0_22:
	mad.lo.s32 	%r61, %r100, %r42, %r88;
	mul.wide.u32 	%rd14, %r61, 4;
	add.s64 	%rd15, %rd1, %rd14;
	mov.b16 	%rs4, 0;
	st.global.u8 	[%rd15+3], %rs4;
	add.s32 	%r62, %r100, %r4;
	mad.lo.s32 	%r63, %r62, %r42, %r88;
	mul.wide.u32 	%rd16, %r63, 4;
	add.s64 	%rd17, %rd1, %rd16;
	st.global.u8 	[%rd17+3], %rs4;
	add.s32 	%r64, %r62, %r4;
	mad.lo.s32 	%r65, %r64, %r42, %r88;
	mul.wide.u32 	%rd18, %r65, 4;
	add.s64 	%rd19, %rd1, %rd18;
	st.global.u8 	[%rd19+3], %rs4;
	add.s32 	%r66, %r64, %r4;
	mad.lo.s32 	%r67, %r66, %r42, %r88;
	mul.wide.u32 	%rd20, %r67, 4;
	add.s64 	%rd21, %rd1, %rd20;
	st.global.u8 	[%rd21+3], %rs4;
	add.s32 	%r100, %r66, %r4;
	setp.lt.u32 	%p9, %r100, %r43;
	@%p9 bra 	$L__BB0_22;
$L__BB0_23:
	add.s32 	%r88, %r88, %r3;
	setp.lt.u32 	%p10, %r88, %r42;
	@%p10 bra 	$L__BB0_16;
$L__BB0_24:
	ret;

}


// ===== COMPILED SASS (sm_100) =====

	.target	sm_100

	.elftype	@"ET_EXEC"


//--------------------- .note.nv.tkinfo           --------------------------
	.section	.note.nv.tkinfo,"",@"SHT_NOTE"
	.sectionflags	@"SHF_NOTE_NV_TKINFO"
	.tkinfo
        /*0018*/ 	.word	0x00000002
        /*0030*/ 	.string	""
        /*0030*/ 	.string	"ptxas"
        /*0030*/ 	.string	"Cuda compilation tools, release 13.0, V13.0.88"
        /*0030*/ 	.string	"Build cuda_13.0.r13.0/compiler.36424714_0"
        /*0030*/ 	.string	"-arch sm_100 -m 64 "



//--------------------- .note.nv.cuinfo           --------------------------
	.section	.note.nv.cuinfo,"",@"SHT_NOTE"
	.sectionflags	@"SHF_NOTE_NV_CUINFO"
        /*0018*/ 	.short	0x0002
        /*001a*/ 	.short	0x0064
        /*001c*/ 	.short	0x0082
	.zero		2


//--------------------- .nv.info                  --------------------------
	.section	.nv.info,"",@"SHT_CUDA_INFO"
	.align	4


	//----- nvinfo : EIATTR_REGCOUNT
	.align		4
        /*0000*/ 	.byte	0x04, 0x2f
        /*0002*/ 	.short	(.L_3 - .L_2)
	.align		4
.L_2:
        /*0004*/ 	.word	index@(_Z6kernelP6uchar4jji)
        /*0008*/ 	.word	0x00000028


	//----- nvinfo : EIATTR_FRAME_SIZE
	.align		4
.L_3:
        /*000c*/ 	.byte	0x04, 0x11
        /*000e*/ 	.short	(.L_5 - .L_4)
	.align		4
.L_4:
        /*0010*/ 	.word	index@(_Z6kernelP6uchar4jji)
        /*0014*/ 	.word	0x00000000


	//----- nvinfo : EIATTR_MIN_STACK_SIZE
	.align		4
.L_5:
        /*0018*/ 	.byte	0x04, 0x12
        /*001a*/ 	.short	(.L_7 - .L_6)
	.align		4
.L_6:
        /*001c*/ 	.word	index@(_Z6kernelP6uchar4jji)
        /*0020*/ 	.word	0x00000000
.L_7:


//--------------------- .nv.compat                --------------------------
	.section	.nv.compat,"",@"SHT_CUDA_COMPAT_INFO"
	.align	4
        /*0000*/ 	.byte	0x02, 0x09, 0x00, 0x00, 0x02, 0x02, 0x01, 0x00, 0x02, 0x05, 0x05, 0x00, 0x03, 0x07, 0x01, 0x01
        /*0010*/ 	.byte	0x02, 0x03, 0x00, 0x00, 0x02, 0x06, 0x01, 0x00, 0x04, 0x0b, 0x08, 0x00, 0x01, 0x00, 0x00, 0x00
        /*0020*/ 	.byte	0x00, 0x00, 0x00, 0x00


//--------------------- .nv.info._Z6kernelP6uchar4jji --------------------------
	.section	.nv.info._Z6kernelP6uchar4jji,"",@"SHT_CUDA_INFO"
	.sectionflags	@""
	.align	4


	//----- nvinfo : EIATTR_CUDA_API_VERSION
	.align		4
        /*0000*/ 	.byte	0x04, 0x37
        /*0002*/ 	.short	(.L_9 - .L_8)
.L_8:
        /*0004*/ 	.word	0x00000082


	//----- nvinfo : EIATTR_KPARAM_INFO
	.align		4
.L_9:
        /*0008*/ 	.byte	0x04, 0x17
        /*000a*/ 	.short	(.L_11 - .L_10)
.L_10:
        /*000c*/ 	.word	0x00000000
        /*0010*/ 	.short	0x0003
        /*0012*/ 	.short	0x0010
        /*0014*/ 	.byte	0x00, 0xf0, 0x11, 0x00


	//----- nvinfo : EIATTR_KPARAM_INFO
	.align		4
.L_11:
        /*0018*/ 	.byte	0x04, 0x17
        /*001a*/ 	.short	(.L_13 - .L_12)
.L_12:
        /*001c*/ 	.word	0x00000000
        /*0020*/ 	.short	0x0002
        /*0022*/ 	.short	0x000c
        /*0024*/ 	.byte	0x00, 0xf0, 0x11, 0x00


	//----- nvinfo : EIATTR_KPARAM_INFO
	.align		4
.L_13:
        /*0028*/ 	.byte	0x04, 0x17
        /*002a*/ 	.short	(.L_15 - .L_14)
.L_14:
        /*002c*/ 	.word	0x00000000
        /*0030*/ 	.short	0x0001
        /*0032*/ 	.short	0x0008
        /*0034*/ 	.byte	0x00, 0xf0, 0x11, 0x00


	//----- nvinfo : EIATTR_KPARAM_INFO
	.align		4
.L_15:
        /*0038*/ 	.byte	0x04, 0x17
        /*003a*/ 	.short	(.L_17 - .L_16)
.L_16:
        /*003c*/ 	.word	0x00000000
        /*0040*/ 	.short	0x0000
        /*0042*/ 	.short	0x0000
        /*0044*/ 	.byte	0x00, 0xf5, 0x21, 0x00


	//----- nvinfo : EIATTR_SPARSE_MMA_MASK
	.align		4
.L_17:
        /*0048*/ 	.byte	0x03, 0x50
        /*004a*/ 	.short	0x0000


	//----- nvinfo : EIATTR_MAXREG_COUNT
	.align		4
        /*004c*/ 	.byte	0x03, 0x1b
        /*004e*/ 	.short	0x00ff


	//----- nvinfo : EIATTR_MERCURY_ISA_VERSION
	.align		4
        /*0050*/ 	.byte	0x03, 0x5f
        /*0052*/ 	.short	0x0101


	//----- nvinfo : EIATTR_UNUSED_LOAD_BYTE_OFFSET
	.align		4
        /*0054*/ 	.byte	0x04, 0x44
        /*0056*/ 	.short	(.L_19 - .L_18)


	//   ....[0]....
.L_18:
        /*0058*/ 	.word	0x00000270
        /*005c*/ 	.word	0x00000007


	//----- nvinfo : EIATTR_VRC_CTA_INIT_COUNT
	.align		4
.L_19:
        /*0060*/ 	.byte	0x02, 0x4a
	.zero		1
	.zero		1


	//----- nvinfo : EIATTR_EXIT_INSTR_OFFSETS
	.align		4
        /*0064*/ 	.byte	0x04, 0x1c
        /*0066*/ 	.short	(.L_21 - .L_20)


	//   ....[0]....
.L_20:
        /*0068*/ 	.word	0x000000f0


	//   ....[1]....
        /*006c*/ 	.word	0x000013f0


	//   ....[2]....
        /*0070*/ 	.word	0x00001910


	//----- nvinfo : EIATTR_CRS_STACK_SIZE
	.align		4
.L_21:
        /*0074*/ 	.byte	0x04, 0x1e
        /*0076*/ 	.short	(.L_23 - .L_22)
.L_22:
        /*0078*/ 	.word	0x00000000


	//----- nvinfo : EIATTR_CBANK_PARAM_SIZE
	.align		4
.L_23:
        /*007c*/ 	.byte	0x03, 0x19
        /*007e*/ 	.short	0x0014


	//----- nvinfo : EIATTR_PARAM_CBANK
	.align		4
        /*0080*/ 	.byte	0x04, 0x0a
        /*0082*/ 	.short	(.L_25 - .L_24)
	.align		4
.L_24:
        /*0084*/ 	.word	index@(.nv.constant0._Z6kernelP6uchar4jji)
        /*0088*/ 	.short	0x0380
        /*008a*/ 	.short	0x0014


	//----- nvinfo : EIATTR_SW_WAR
	.align		4
.L_25:
        /*008c*/ 	.byte	0x04, 0x36
        /*008e*/ 	.short	(.L_27 - .L_26)
.L_26:
        /*0090*/ 	.word	0x00000008
.L_27:


//--------------------- .nv.callgraph             --------------------------
	.section	.nv.callgraph,"",@"SHT_CUDA_CALLGRAPH"
	.align	4
	.sectionentsize	8
	.align		4
        /*0000*/ 	.word	0x00000000
	.align		4
        /*0004*/ 	.word	0xffffffff
	.align		4
        /*0008*/ 	.word	0x00000000
	.align		4
        /*000c*/ 	.word	0xfffffffe
	.align		4
        /*0010*/ 	.word	0x00000000
	.align		4
        /*0014*/ 	.word	0xfffffffd
	.align		4
        /*0018*/ 	.word	0x00000000
	.align		4
        /*001c*/ 	.word	0xfffffffc


//--------------------- .nv.constant3             --------------------------
	.section	.nv.constant3,"a",@progbits
	.align	8
.nv.constant3:
	.type		GPU_AVG,@object
	.size		GPU_AVG,(GPU_INVERT_COV - GPU_AVG)
GPU_AVG:
	.zero		768
	.type		GPU_INVERT_COV,@object
	.size		GPU_INVERT_COV,(.L_1 - GPU_INVERT_COV)
GPU_INVERT_COV:
	.zero		2304
.L_1:


//--------------------- .text._Z6kernelP6uchar4jji --------------------------
	.section	.text._Z6kernelP6uchar4jji,"ax",@progbits
	.align	128
        .global         _Z6kernelP6uchar4jji
        .type           _Z6kernelP6uchar4jji,@function
        .size           _Z6kernelP6uchar4jji,(.L_x_16 - _Z6kernelP6uchar4jji)
        .other          _Z6kernelP6uchar4jji,@"STO_CUDA_ENTRY STV_DEFAULT"
_Z6kernelP6uchar4jji:
.text._Z6kernelP6uchar4jji:
[----:B------:R-:W-:Y:S01]  /*0000*/  LDC R1, c[0x0][0x37c] ;  /* 0x0000df00ff017b82 */ /* 0x000fe20000000800 */
[----:B------:R-:W0:Y:S01]  /*0010*/  S2R R3, SR_CTAID.X ;  /* 0x0000000000037919 */ /* 0x000e220000002500 */
[----:B------:R-:W0:Y:S01]  /*0020*/  LDCU UR4, c[0x0][0x360] ;  /* 0x00006c00ff0477ac */ /* 0x000e220008000800 */
[----:B------:R-:W0:Y:S01]  /*0030*/  S2R R0, SR_TID.X ;  /* 0x0000000000007919 */ /* 0x000e220000002100 */
[----:B------:R-:W1:Y:S01]  /*0040*/  LDCU UR8, c[0x0][0x388] ;  /* 0x00007100ff0877ac */ /* 0x000e620008000800 */
[----:B------:R-:W2:Y:S01]  /*0050*/  S2R R2, SR_CTAID.Y ;  /* 0x0000000000027919 */ /* 0x000ea20000002600 */
[----:B------:R-:W2:Y:S01]  /*0060*/  LDCU UR5, c[0x0][0x364] ;  /* 0x00006c80ff0577ac */ /* 0x000ea20008000800 */
[----:B------:R-:W2:Y:S01]  /*0070*/  S2R R5, SR_TID.Y ;  /* 0x0000000000057919 */ /* 0x000ea20000002200 */
[----:B------:R-:W3:Y:S01]  /*0080*/  LDCU UR6, c[0x0][0x370] ;  /* 0x00006e00ff0677ac */ /* 0x000ee20008000800 */
[----:B------:R-:W4:Y:S01]  /*0090*/  LDCU UR7, c[0x0][0x374] ;  /* 0x00006e80ff0777ac */ /* 0x000f220008000800 */
[----:B0-----:R-:W-:Y:S01]  /*00a0*/  IMAD R3, R3, UR4, R0 ;  /* 0x0000000403037c24 */ /* 0x001fe2000f8e0200 */
[----:B---3--:R-:W-:-:S04]  /*00b0*/  UIMAD UR4, UR4, UR6, URZ ;  /* 0x00000006040472a4 */ /* 0x008fc8000f8e02ff */
[----:B-1----:R-:W-:Y:S01]  /*00c0*/  ISETP.GE.U32.AND P0, PT, R3, UR8, PT ;  /* 0x0000000803007c0c */ /* 0x002fe2000bf06070 */
[----:B--2---:R-:W-:Y:S01]  /*00d0*/  IMAD R0, R2, UR5, R5 ;  /* 0x0000000502007c24 */ /* 0x004fe2000f8e0205 */
[----:B----4-:R-:W-:-:S11]  /*00e0*/  UIMAD UR5, UR5, UR7, URZ ;  /* 0x00000007050572a4 */ /* 0x010fd6000f8e02ff */
[----:B------:R-:W-:Y:S05]  /*00f0*/  @P0 EXIT ;  /* 0x000000000000094d */ /* 0x000fea0003800000 */
[----:B------:R-:W0:Y:S01]  /*0100*/  LDCU UR8, c[0x0][0x390] ;  /* 0x00007200ff0877ac */ /* 0x000e220008000800 */
[----:B------:R-:W1:Y:S01]  /*0110*/  LDCU.64 UR10, c[0x0][0x358] ;  /* 0x00006b00ff0a77ac */ /* 0x000e620008000a00 */
[----:B0-----:R-:W-:-:S09]  /*0120*/  UISETP.GE.AND UP0, UPT, UR8, 0x2, UPT ;  /* 0x000000020800788c */ /* 0x001fd2000bf06270 */
[----:B-1----:R-:W-:Y:S05]  /*0130*/  BRA.U !UP0, `(.L_x_0) ;  /* 0x0000001108b07547 */ /* 0x002fea000b800000 */
[----:B------:R-:W-:-:S04]  /*0140*/  UIADD3 UR6, UPT, UPT, UR8, 0x3, URZ ;  /* 0x0000000308067890 */ /* 0x000fc8000fffe0ff */
[----:B------:R-:W-:Y:S02]  /*0150*/  ULOP3.LUT UR7, UR6, 0x3, URZ, 0xc0, !UPT ;  /* 0x0000000306077892 */ /* 0x000fe4000f8ec0ff */
[----:B------:R-:W-:Y:S02]  /*0160*/  UIADD3 UR6, UPT, UPT, UR8, -0x1, URZ ;  /* 0xffffffff08067890 */ /* 0x000fe4000fffe0ff */
[----:B------:R-:W-:-:S11]  /*0170*/  UISETP.NE.AND UP0, UPT, UR7, 0x1, UPT ;  /* 0x000000010700788c */ /* 0x000fd6000bf05270 */
.L_x_8:
[----:B0-----:R-:W0:Y:S01]  /*0180*/  LDCU UR7, c[0x0][0x38c] ;  /* 0x00007180ff0777ac */ /* 0x001e220008000800 */
[----:B------:R-:W-:Y:S01]  /*0190*/  BSSY.RECONVERGENT B0, `(.L_x_1) ;  /* 0x0000121000007945 */ /* 0x000fe20003800200 */
[----:B0-----:R-:W-:-:S13]  /*01a0*/  ISETP.GE.U32.AND P0, PT, R0, UR7, PT ;  /* 0x0000000700007c0c */ /* 0x001fda000bf06070 */
[----:B------:R-:W-:Y:S05]  /*01b0*/  @P0 BRA `(.L_x_2) ;  /* 0x0000001000780947 */ /* 0x000fea0003800000 */
[----:B------:R-:W-:-:S07]  /*01c0*/  IMAD.MOV.U32 R2, RZ, RZ, R0 ;  /* 0x000000ffff027224 */ /* 0x000fce00078e0000 */
.L_x_7:
[----:B0-----:R-:W0:Y:S01]  /*01d0*/  LDC.64 R4, c[0x0][0x380] ;  /* 0x0000e000ff047b82 */ /* 0x001e220000000a00 */
[----:B------:R-:W1:Y:S01]  /*01e0*/  LDCU.64 UR28, c[0x0][0x388] ;  /* 0x00007100ff1c77ac */ /* 0x000e620008000a00 */
[----:B------:R-:W2:Y:S01]  /*01f0*/  LDCU.128 UR12, c[0x3][URZ] ;  /* 0x00c00000ff0c77ac */ /* 0x000ea20008000c00 */
[----:B------:R-:W3:Y:S01]  /*0200*/  LDCU.128 UR16, c[0x3][0x300] ;  /* 0x00c06000ff1077ac */ /* 0x000ee20008000c00 */
[----:B------:R-:W4:Y:S01]  /*0210*/  LDCU.64 UR8, c[0x3][0x10] ;  /* 0x00c00200ff0877ac */ /* 0x000f220008000a00 */
[----:B------:R-:W5:Y:S01]  /*0220*/  LDCU.128 UR24, c[0x3][0x310] ;  /* 0x00c06200ff1877ac */ /* 0x000f620008000c00 */
[----:B-1----:R-:W-:Y:S01]  /*0230*/  IMAD R7, R2, UR28, R3 ;  /* 0x0000001c02077c24 */ /* 0x002fe2000f8e0203 */
[----:B------:R-:W1:Y:S03]  /*0240*/  LDCU.128 UR20, c[0x3][0x330] ;  /* 0x00c06600ff1477ac */ /* 0x000e660008000c00 */
[----:B0-----:R-:W-:Y:S01]  /*0250*/  IMAD.WIDE.U32 R6, R7, 0x4, R4 ;  /* 0x0000000407067825 */ /* 0x001fe200078e0004 */
[----:B------:R-:W0:Y:S04]  /*0260*/  LDCU UR7, c[0x0][0x390] ;  /* 0x00007200ff0777ac */ /* 0x000e280008000800 */
[----:B------:R-:W2:Y:S01]  /*0270*/  LDG.E R22, desc[UR10][R6.64] ;  /* 0x0000000a06167981 */ /* 0x000ea2000c1e1900 */
[----:B------:R-:W-:Y:S01]  /*0280*/  IMAD.MOV.U32 R32, RZ, RZ, RZ ;  /* 0x000000ffff207224 */ /* 0x000fe200078e00ff */
[----:B0-----:R-:W-:-:S04]  /*0290*/  UIADD3 UR7, UPT, UPT, UR7, -0x2, URZ ;  /* 0xfffffffe07077890 */ /* 0x001fc8000fffe0ff */
[----:B------:R-:W-:Y:S01]  /*02a0*/  UISETP.GE.U32.AND UP1, UPT, UR7, 0x3, UPT ;  /* 0x000000030700788c */ /* 0x000fe2000bf26070 */
[----:B--2---:R-:W0:Y:S08]  /*02b0*/  I2F.F64.U8 R12, R22 ;  /* 0x00000016000c7312 */ /* 0x004e300000001800 */
[----:B------:R-:W2:Y:S01]  /*02c0*/  I2F.F64.U8 R10, R22.B1 ;  /* 0x10000016000a7312 */ /* 0x000ea20000001800 */
[----:B0-----:R-:W-:-:S07]  /*02d0*/  DADD R14, R12, -UR12 ;  /* 0x8000000c0c0e7e29 */ /* 0x001fce0008000000 */
[----:B------:R-:W4:Y:S01]  /*02e0*/  I2F.F64.U8 R8, R22.B2 ;  /* 0x2000001600087312 */ /* 0x000f220000001800 */
[----:B--2---:R-:W-:Y:S01]  /*02f0*/  DADD R4, R10, -UR14 ;  /* 0x8000000e0a047e29 */ /* 0x004fe20008000000 */
[----:B------:R-:W0:Y:S01]  /*0300*/  LDCU.128 UR12, c[0x3][0x320] ;  /* 0x00c06400ff0c77ac */ /* 0x000e220008000c00 */
[C---:B---3--:R-:W-:Y:S02]  /*0310*/  DFMA R16, R14.reuse, UR16, RZ ;  /* 0x000000100e107c2b */ /* 0x048fe400080000ff */
[C---:B------:R-:W-:Y:S02]  /*0320*/  DFMA R18, R14.reuse, UR18, RZ ;  /* 0x000000120e127c2b */ /* 0x040fe400080000ff */
[----:B-----5:R-:W-:Y:S02]  /*0330*/  DFMA R20, R14, UR24, RZ ;  /* 0x000000180e147c2b */ /* 0x020fe400080000ff */
[----:B----4-:R-:W-:Y:S01]  /*0340*/  DADD R6, R8, -UR8 ;  /* 0x8000000808067e29 */ /* 0x010fe20008000000 */
[----:B------:R-:W2:Y:S01]  /*0350*/  LDCU.64 UR8, c[0x3][0x340] ;  /* 0x00c06800ff0877ac */ /* 0x000ea20008000a00 */
[----:B------:R-:W-:-:S08]  /*0360*/  DFMA R16, R4, UR26, R16 ;  /* 0x0000001a04107c2b */ /* 0x000fd00008000010 */
[----:B-1----:R-:W-:Y:S02]  /*0370*/  DFMA R16, R6, UR20, R16 ;  /* 0x0000001406107c2b */ /* 0x002fe40008000010 */
[C---:B0-----:R-:W-:Y:S02]  /*0380*/  DFMA R18, R4.reuse, UR12, R18 ;  /* 0x0000000c04127c2b */ /* 0x041fe40008000012 */
[----:B------:R-:W-:-:S04]  /*0390*/  DFMA R20, R4, UR14, R20 ;  /* 0x0000000e04147c2b */ /* 0x000fc80008000014 */
[----:B------:R-:W-:Y:S02]  /*03a0*/  DFMA R16, R14, -R16, RZ ;  /* 0x800000100e10722b */ /* 0x000fe400000000ff */
[C---:B------:R-:W-:Y:S02]  /*03b0*/  DFMA R18, R6.reuse, UR22, R18 ;  /* 0x0000001606127c2b */ /* 0x040fe40008000012 */
[----:B--2---:R-:W-:-:S06]  /*03c0*/  DFMA R20, R6, UR8, R20 ;  /* 0x0000000806147c2b */ /* 0x004fcc0008000014 */
[----:B------:R-:W-:Y:S01]  /*03d0*/  DFMA R16, R4, -R18, R16 ;  /* 0x800000120410722b */ /* 0x000fe20000000010 */
[----:B------:R-:W-:Y:S01]  /*03e0*/  IMAD.MOV.U32 R4, RZ, RZ, R2 ;  /* 0x000000ffff047224 */ /* 0x000fe200078e0002 */
[----:B------:R-:W-:Y:S01]  /*03f0*/  IADD3 R2, PT, PT, R2, UR5, RZ ;  /* 0x0000000502027c10 */ /* 0x000fe2000fffe0ff */
[----:B------:R-:W-:-:S03]  /*0400*/  IMAD.MOV.U32 R5, RZ, RZ, 0x1 ;  /* 0x00000001ff057424 */ /* 0x000fc600078e00ff */
[----:B------:R-:W-:Y:S02]  /*0410*/  ISETP.GE.U32.AND P0, PT, R2, UR29, PT ;  /* 0x0000001d02007c0c */ /* 0x000fe4000bf06070 */
[----:B------:R-:W-:Y:S01]  /*0420*/  DFMA R6, R6, -R20, R16 ;  /* 0x800000140606722b */ /* 0x000fe20000000010 */
[----:B------:R-:W-:Y:S10]  /*0430*/  BRA.U !UP1, `(.L_x_3) ;  /* 0x00000009091c7547 */ /* 0x000ff4000b800000 */
[----:B------:R-:W-:Y:S01]  /*0440*/  MOV R5, 0x3b0 ;  /* 0x000003b000057802 */ /* 0x000fe20000000f00 */
[----:B------:R-:W-:Y:S01]  /*0450*/  IMAD.MOV.U32 R34, RZ, RZ, RZ ;  /* 0x000000ffff227224 */ /* 0x000fe200078e00ff */
[----:B------:R-:W-:Y:S01]  /*0460*/  MOV R32, RZ ;  /* 0x000000ff00207202 */ /* 0x000fe20000000f00 */
[----:B------:R-:W-:-:S07]  /*0470*/  IMAD.MOV.U32 R33, RZ, RZ, 0x38 ;  /* 0x00000038ff217424 */ /* 0x000fce00078e00ff */
.L_x_4:
[----:B------:R-:W0:Y:S01]  /*0480*/  LDC.64 R28, c[0x3][R33+-0x20] ;  /* 0x00fff800211c7b82 */ /* 0x000e220000000a00 */
[----:B------:R-:W-:-:S07]  /*0490*/  ULOP3.LUT UR7, UR6, 0xfffffffc, URZ, 0xc0, !UPT ;  /* 0xfffffffc06077892 */ /* 0x000fce000f8ec0ff */
[----:B------:R-:W1:Y:S08]  /*04a0*/  LDC.64 R20, c[0x3][R5+-0x68] ;  /* 0x00ffe60005147b82 */ /* 0x000e700000000a00 */
[----:B------:R-:W2:Y:S08]  /*04b0*/  LDC.64 R24, c[0x3][R33+-0x18] ;  /* 0x00fffa0021187b82 */ /* 0x000eb00000000a00 */
[----:B------:R-:W3:Y:S01]  /*04c0*/  LDC.64 R18, c[0x3][R5+-0x60] ;  /* 0x00ffe80005127b82 */ /* 0x000ee20000000a00 */
[----:B0-----:R-:W-:-:S07]  /*04d0*/  DADD R28, R12, -R28 ;  /* 0x000000000c1c7229 */ /* 0x001fce000000081c */
[----:B------:R-:W0:Y:S01]  /*04e0*/  LDC.64 R30, c[0x3][R5+-0x50] ;  /* 0x00ffec00051e7b82 */ /* 0x000e220000000a00 */
[----:B-1----:R-:W-:-:S07]  /*04f0*/  DFMA R20, R28, R20, RZ ;  /* 0x000000141c14722b */ /* 0x002fce00000000ff */
[----:B------:R-:W1:Y:S01]  /*0500*/  LDC.64 R16, c[0x3][R5+-0x48] ;  /* 0x00ffee0005107b82 */ /* 0x000e620000000a00 */
[----:B--2---:R-:W-:-:S07]  /*0510*/  DADD R24, R10, -R24 ;  /* 0x000000000a187229 */ /* 0x004fce0000000818 */
[----:B------:R-:W2:Y:S01]  /*0520*/  LDC.64 R14, c[0x3][R33+-0x10] ;  /* 0x00fffc00210e7b82 */ /* 0x000ea20000000a00 */
[----:B---3--:R-:W-:-:S07]  /*0530*/  DFMA R18, R28, R18, RZ ;  /* 0x000000121c12722b */ /* 0x008fce00000000ff */
[----:B------:R-:W3:Y:S01]  /*0540*/  LDC.64 R26, c[0x3][R5+-0x30] ;  /* 0x00fff400051a7b82 */ /* 0x000ee20000000a00 */
[----:B0-----:R-:W-:-:S07]  /*0550*/  DFMA R30, R24, R30, R20 ;  /* 0x0000001e181e722b */ /* 0x001fce0000000014 */
[----:B------:R-:W0:Y:S01]  /*0560*/  LDC.64 R20, c[0x3][R5+-0x38] ;  /* 0x00fff20005147b82 */ /* 0x000e220000000a00 */
[----:B-1----:R-:W-:-:S07]  /*0570*/  DFMA R16, R24, R16, R18 ;  /* 0x000000101810722b */ /* 0x002fce0000000012 */
[----:B------:R-:W1:Y:S01]  /*0580*/  LDC.64 R22, c[0x3][R5+-0x58] ;  /* 0x00ffea0005167b82 */ /* 0x000e620000000a00 */
[----:B--2---:R-:W-:-:S07]  /*0590*/  DADD R14, R8, -R14 ;  /* 0x00000000080e7229 */ /* 0x004fce000000080e */
[----:B------:R-:W2:Y:S01]  /*05a0*/  LDC.64 R18, c[0x3][R5+-0x40] ;  /* 0x00fff00005127b82 */ /* 0x000ea20000000a00 */
[----:B---3--:R-:W-:-:S07]  /*05b0*/  DFMA R26, R14, R26, R16 ;  /* 0x0000001a0e1a722b */ /* 0x008fce0000000010 */
[----:B------:R-:W3:Y:S01]  /*05c0*/  LDC.64 R16, c[0x3][R5+-0x28] ;  /* 0x00fff60005107b82 */ /* 0x000ee20000000a00 */
[----:B0-----:R-:W-:Y:S02]  /*05d0*/  DFMA R20, R14, R20, R30 ;  /* 0x000000140e14722b */ /* 0x001fe4000000001e */
[----:B-1----:R-:W-:-:S05]  /*05e0*/  DFMA R22, R28, R22, RZ ;  /* 0x000000161c16722b */ /* 0x002fca00000000ff */
[----:B------:R-:W0:Y:S01]  /*05f0*/  LDC.64 R30, c[0x3][R33+-0x8] ;  /* 0x00fffe00211e7b82 */ /* 0x000e220000000a00 */
[----:B------:R-:W-:Y:S02]  /*0600*/  DFMA R20, R28, -R20, RZ ;  /* 0x800000141c14722b */ /* 0x000fe400000000ff */
[----:B--2---:R-:W-:-:S05]  /*0610*/  DFMA R22, R24, R18, R22 ;  /* 0x000000121816722b */ /* 0x004fca0000000016 */
[----:B------:R-:W1:Y:S01]  /*0620*/  LDC.64 R28, c[0x3][R33] ;  /* 0x00c00000211c7b82 */ /* 0x000e620000000a00 */
[----:B------:R-:W-:Y:S02]  /*0630*/  DFMA R20, R24, -R26, R20 ;  /* 0x8000001a1814722b */ /* 0x000fe40000000014 */
[----:B---3--:R-:W-:-:S05]  /*0640*/  DFMA R22, R14, R16, R22 ;  /* 0x000000100e16722b */ /* 0x008fca0000000016 */
[----:B------:R-:W2:Y:S03]  /*0650*/  LDC.64 R18, c[0x3][R5+-0x20] ;  /* 0x00fff80005127b82 */ /* 0x000ea60000000a00 */
[----:B------:R-:W-:-:S05]  /*0660*/  DFMA R20, R14, -R22, R20 ;  /* 0x800000160e14722b */ /* 0x000fca0000000014 */
[----:B------:R-:W3:Y:S01]  /*0670*/  LDC.64 R26, c[0x3][R5+-0x8] ;  /* 0x00fffe00051a7b82 */ /* 0x000ee20000000a00 */
[----:B0-----:R-:W-:Y:S02]  /*0680*/  DADD R30, R12, -R30 ;  /* 0x000000000c1e7229 */ /* 0x001fe4000000081e */
[----:B------:R-:W-:-:S05]  /*0690*/  DSETP.GT.AND P1, PT, R20, R6, PT ;  /* 0x000000061400722a */ /* 0x000fca0003f24000 */
[----:B------:R-:W0:Y:S01]  /*06a0*/  LDC.64 R16, c[0x3][R33+0x8] ;  /* 0x00c0020021107b82 */ /* 0x000e220000000a00 */
[----:B-1----:R-:W-:Y:S01]  /*06b0*/  DADD R28, R10, -R28 ;  /* 0x000000000a1c7229 */ /* 0x002fe2000000081c */
[----:B------:R-:W-:Y:S02]  /*06c0*/  FSEL R6, R20, R6, P1 ;  /* 0x0000000614067208 */ /* 0x000fe40000800000 */
[----:B------:R-:W-:-:S04]  /*06d0*/  FSEL R7, R21, R7, P1 ;  /* 0x0000000715077208 */ /* 0x000fc80000800000 */
[----:B------:R-:W1:Y:S01]  /*06e0*/  LDC.64 R24, c[0x3][R5+-0x18] ;  /* 0x00fffa0005187b82 */ /* 0x000e620000000a00 */
[----:B--2---:R-:W-:Y:S01]  /*06f0*/  DFMA R18, R30, R18, RZ ;  /* 0x000000121e12722b */ /* 0x004fe200000000ff */
[----:B------:R-:W-:-:S06]  /*0700*/  @P1 VIADD R32, R34, 0x1 ;  /* 0x0000000122201836 */ /* 0x000fcc0000000000 */
[----:B------:R-:W2:Y:S01]  /*0710*/  LDC.64 R14, c[0x3][R5+0x10] ;  /* 0x00c00400050e7b82 */ /* 0x000ea20000000a00 */
[----:B---3--:R-:W-:-:S07]  /*0720*/  DFMA R26, R28, R26, R18 ;  /* 0x0000001a1c1a722b */ /* 0x008fce0000000012 */
[----:B------:R-:W3:Y:S01]  /*0730*/  LDC.64 R22, c[0x3][R5] ;  /* 0x00c0000005167b82 */ /* 0x000ee20000000a00 */
[----:B0-----:R-:W-:-:S07]  /*0740*/  DADD R16, R8, -R16 ;  /* 0x0000000008107229 */ /* 0x001fce0000000810 */
[----:B------:R-:W0:Y:S01]  /*0750*/  LDC.64 R18, c[0x3][R5+0x18] ;  /* 0x00c0060005127b82 */ /* 0x000e220000000a00 */
[----:B-1----:R-:W-:Y:S02]  /*0760*/  DFMA R24, R30, R24, RZ ;  /* 0x000000181e18722b */ /* 0x002fe400000000ff */
[----:B--2---:R-:W-:-:S05]  /*0770*/  DFMA R14, R16, R14, R26 ;  /* 0x0000000e100e722b */ /* 0x004fca000000001a */
[----:B------:R-:W1:Y:S01]  /*0780*/  LDC.64 R20, c[0x3][R33+0x38] ;  /* 0x00c00e0021147b82 */ /* 0x000e620000000a00 */
[----:B---3--:R-:W-:-:S07]  /*0790*/  DFMA R22, R28, R22, R24 ;  /* 0x000000161c16722b */ /* 0x008fce0000000018 */
[----:B------:R-:W2:Y:S01]  /*07a0*/  LDC.64 R26, c[0x3][R5+-0x10] ;  /* 0x00fffc00051a7b82 */ /* 0x000ea20000000a00 */
[----:B------:R-:W-:Y:S02]  /*07b0*/  DFMA R14, R30, -R14, RZ ;  /* 0x8000000e1e0e722b */ /* 0x000fe400000000ff */
[----:B0-----:R-:W-:-:S05]  /*07c0*/  DFMA R18, R16, R18, R22 ;  /* 0x000000121012722b */ /* 0x001fca0000000016 */
[----:B------:R-:W0:Y:S03]  /*07d0*/  LDC.64 R24, c[0x3][R5+0x8] ;  /* 0x00c0020005187b82 */ /* 0x000e260000000a00 */
[----:B------:R-:W-:-:S05]  /*07e0*/  DFMA R14, R28, -R18, R14 ;  /* 0x800000121c0e722b */ /* 0x000fca000000000e */
[----:B------:R-:W3:Y:S01]  /*07f0*/  LDC.64 R22, c[0x3][R5+0x20] ;  /* 0x00c0080005167b82 */ /* 0x000ee20000000a00 */
[----:B-1----:R-:W-:Y:S02]  /*0800*/  DADD R20, R8, -R20 ;  /* 0x0000000008147229 */ /* 0x002fe40000000814 */
[----:B--2---:R-:W-:-:S05]  /*0810*/  DFMA R26, R30, R26, RZ ;  /* 0x0000001a1e1a722b */ /* 0x004fca00000000ff */
[----:B------:R-:W1:Y:S03]  /*0820*/  LDC.64 R18, c[0x3][R33+0x10] ;  /* 0x00c0040021127b82 */ /* 0x000e660000000a00 */
[----:B0-----:R-:W-:-:S05]  /*0830*/  DFMA R26, R28, R24, R26 ;  /* 0x000000181c1a722b */ /* 0x001fca000000001a */
[----:B------:R-:W0:Y:S03]  /*0840*/  LDC.64 R30, c[0x3][R5+0x30] ;  /* 0x00c00c00051e7b82 */ /* 0x000e260000000a00 */
[----:B---3--:R-:W-:-:S05]  /*0850*/  DFMA R22, R16, R22, R26 ;  /* 0x000000161016722b */ /* 0x008fca000000001a */
[----:B------:R-:W2:Y:S03]  /*0860*/  LDC.64 R24, c[0x3][R5+0x28] ;  /* 0x00c00a0005187b82 */ /* 0x000ea60000000a00 */
[----:B------:R-:W-:-:S05]  /*0870*/  DFMA R14, R16, -R22, R14 ;  /* 0x80000016100e722b */ /* 0x000fca000000000e */
[----:B------:R-:W3:Y:S01]  /*0880*/  LDC.64 R28, c[0x3][R33+0x18] ;  /* 0x00c00600211c7b82 */ /* 0x000ee20000000a00 */
[----:B-1----:R-:W-:Y:S02]  /*0890*/  DADD R18, R12, -R18 ;  /* 0x000000000c127229 */ /* 0x002fe40000000812 */
[----:B------:R-:W-:-:S05]  /*08a0*/  DSETP.GT.AND P2, PT, R14, R6, PT ;  /* 0x000000060e00722a */ /* 0x000fca0003f44000 */
[----:B------:R-:W1:Y:S01]  /*08b0*/  LDC.64 R26, c[0x3][R5+0x40] ;  /* 0x00c01000051a7b82 */ /* 0x000e620000000a00 */
[----:B0-----:R-:W-:Y:S01]  /*08c0*/  DFMA R30, R18, R30, RZ ;  /* 0x0000001e121e722b */ /* 0x001fe200000000ff */
[----:B------:R-:W-:Y:S02]  /*08d0*/  FSEL R6, R14, R6, P2 ;  /* 0x000000060e067208 */ /* 0x000fe40001000000 */
[----:B------:R-:W-:-:S04]  /*08e0*/  FSEL R7, R15, R7, P2 ;  /* 0x000000070f077208 */ /* 0x000fc80001000000 */
[----:B------:R-:W0:Y:S01]  /*08f0*/  LDC.64 R22, c[0x3][R33+0x20] ;  /* 0x00c0080021167b82 */ /* 0x000e220000000a00 */
[----:B--2---:R-:W-:Y:S01]  /*0900*/  DFMA R24, R18, R24, RZ ;  /* 0x000000181218722b */ /* 0x004fe200000000ff */
[----:B------:R-:W-:Y:S01]  /*0910*/  @P2 VIADD R32, R34, 0x2 ;  /* 0x0000000222202836 */ /* 0x000fe20000000000 */
[----:B---3--:R-:W-:-:S05]  /*0920*/  DADD R28, R10, -R28 ;  /* 0x000000000a1c7229 */ /* 0x008fca000000081c */
[----:B------:R-:W2:Y:S03]  /*0930*/  LDC.64 R16, c[0x3][R5+0x58] ;  /* 0x00c0160005107b82 */ /* 0x000ea60000000a00 */
[----:B-1----:R-:W-:-:S05]  /*0940*/  DFMA R26, R28, R26, R24 ;  /* 0x0000001a1c1a722b */ /* 0x002fca0000000018 */
[----:B------:R-:W1:Y:S01]  /*0950*/  LDC.64 R24, c[0x3][R5+0x48] ;  /* 0x00c0120005187b82 */ /* 0x000e620000000a00 */
[----:B0-----:R-:W-:-:S08]  /*0960*/  DADD R22, R8, -R22 ;  /* 0x0000000008167229 */ /* 0x001fd00000000816 */
[----:B--2---:R-:W-:Y:S01]  /*0970*/  DFMA R16, R22, R16, R26 ;  /* 0x000000101610722b */ /* 0x004fe2000000001a */
[----:B------:R-:W0:Y:S07]  /*0980*/  LDC.64 R26, c[0x3][R5+0x60] ;  /* 0x00c01800051a7b82 */ /* 0x000e2e0000000a00 */
[----:B------:R-:W-:Y:S02]  /*0990*/  DFMA R16, R18, -R16, RZ ;  /* 0x800000101210722b */ /* 0x000fe400000000ff */
[----:B-1----:R-:W-:Y:S01]  /*09a0*/  DFMA R24, R28, R24, R30 ;  /* 0x000000181c18722b */ /* 0x002fe2000000001e */
[----:B------:R-:W1:Y:S07]  /*09b0*/  LDC.64 R30, c[0x3][R5+0x38] ;  /* 0x00c00e00051e7b82 */ /* 0x000e6e0000000a00 */
[----:B0-----:R-:W-:-:S02]  /*09c0*/  DFMA R26, R22, R26, R24 ;  /* 0x0000001a161a722b */ /* 0x001fc40000000018 */
[----:B------:R-:W0:Y:S06]  /*09d0*/  LDC.64 R24, c[0x3][R5+0x50] ;  /* 0x00c0140005187b82 */ /* 0x000e2c0000000a00 */
[----:B------:R-:W-:Y:S02]  /*09e0*/  DFMA R16, R28, -R26, R16 ;  /* 0x8000001a1c10722b */ /* 0x000fe40000000010 */
[----:B-1----:R-:W-:Y:S01]  /*09f0*/  DFMA R30, R18, R30, RZ ;  /* 0x0000001e121e722b */ /* 0x002fe200000000ff */
[----:B------:R-:W1:Y:S07]  /*0a00*/  LDC.64 R18, c[0x3][R5+0x68] ;  /* 0x00c01a0005127b82 */ /* 0x000e6e0000000a00 */
[----:B0-----:R-:W-:-:S02]  /*0a10*/  DFMA R24, R28, R24, R30 ;  /* 0x000000181c18722b */ /* 0x001fc4000000001e */
[----:B------:R-:W0:Y:S06]  /*0a20*/  LDC.64 R30, c[0x3][R33+0x28] ;  /* 0x00c00a00211e7b82 */ /* 0x000e2c0000000a00 */
[C---:B-1----:R-:W-:Y:S02]  /*0a30*/  DFMA R26, R22.reuse, R18, R24 ;  /* 0x00000012161a722b */ /* 0x042fe40000000018 */
[----:B------:R-:W1:Y:S06]  /*0a40*/  LDC.64 R28, c[0x3][R5+0x78] ;  /* 0x00c01e00051c7b82 */ /* 0x000e6c0000000a00 */
[----:B------:R-:W-:-:S02]  /*0a50*/  DFMA R16, R22, -R26, R16 ;  /* 0x8000001a1610722b */ /* 0x000fc40000000010 */
[----:B------:R-:W2:Y:S01]  /*0a60*/  LDC.64 R24, c[0x3][R5+0x70] ;  /* 0x00c01c0005187b82 */ /* 0x000ea20000000a00 */
[----:B0-----:R-:W-:-:S07]  /*0a70*/  DADD R30, R12, -R30 ;  /* 0x000000000c1e7229 */ /* 0x001fce000000081e */
[----:B------:R0:W3:Y:S01]  /*0a80*/  LDC.64 R18, c[0x3][R33+0x30] ;  /* 0x00c00c0021127b82 */ /* 0x0000e20000000a00 */
[----:B------:R-:W-:-:S06]  /*0a90*/  DSETP.GT.AND P3, PT, R16, R6, PT ;  /* 0x000000061000722a */ /* 0x000fcc0003f64000 */
[----:B------:R-:W-:Y:S01]  /*0aa0*/  FSEL R6, R16, R6, P3 ;  /* 0x0000000610067208 */ /* 0x000fe20001800000 */
[----:B------:R-:W4:Y:S01]  /*0ab0*/  LDC.64 R22, c[0x3][R5+0x88] ;  /* 0x00c0220005167b82 */ /* 0x000f220000000a00 */
[----:B-1----:R-:W-:Y:S01]  /*0ac0*/  DFMA R28, R30, R28, RZ ;  /* 0x0000001c1e1c722b */ /* 0x002fe200000000ff */
[----:B------:R-:W-:Y:S01]  /*0ad0*/  FSEL R7, R17, R7, P3 ;  /* 0x0000000711077208 */ /* 0x000fe20001800000 */
[----:B0-----:R-:W-:-:S04]  /*0ae0*/  VIADD R33, R33, 0x60 ;  /* 0x0000006021217836 */ /* 0x001fc80000000000 */
[C---:B------:R-:W-:Y:S01]  /*0af0*/  @P3 IADD3 R32, PT, PT, R34.reuse, 0x3, RZ ;  /* 0x0000000322203810 */ /* 0x040fe20007ffe0ff */
[----:B--2---:R-:W-:Y:S01]  /*0b00*/  DFMA R24, R30, R24, RZ ;  /* 0x000000181e18722b */ /* 0x004fe200000000ff */
[----:B------:R-:W0:Y:S01]  /*0b10*/  LDC.64 R26, c[0x3][R5+0xa0] ;  /* 0x00c02800051a7b82 */ /* 0x000e220000000a00 */
[----:B------:R-:W-:-:S05]  /*0b20*/  VIADD R34, R34, 0x4 ;  /* 0x0000000422227836 */ /* 0x000fca0000000000 */
[----:B------:R-:W-:Y:S01]  /*0b30*/  ISETP.NE.AND P2, PT, R34, UR7, PT ;  /* 0x0000000722007c0c */ /* 0x000fe2000bf45270 */
[----:B---3--:R-:W-:-:S08]  /*0b40*/  DADD R18, R10, -R18 ;  /* 0x000000000a127229 */ /* 0x008fd00000000812 */
[----:B----4-:R-:W-:Y:S01]  /*0b50*/  DFMA R22, R18, R22, R24 ;  /* 0x000000161216722b */ /* 0x010fe20000000018 */
[----:B------:R-:W1:Y:S07]  /*0b60*/  LDC.64 R24, c[0x3][R5+0x90] ;  /* 0x00c0240005187b82 */ /* 0x000e6e0000000a00 */
[----:B0-----:R-:W-:Y:S02]  /*0b70*/  DFMA R26, R20, R26, R22 ;  /* 0x0000001a141a722b */ /* 0x001fe40000000016 */
[----:B------:R-:W0:Y:S06]  /*0b80*/  LDC.64 R22, c[0x3][R5+0xa8] ;  /* 0x00c02a0005167b82 */ /* 0x000e2c0000000a00 */
[----:B------:R-:W-:-:S02]  /*0b90*/  DFMA R26, R30, -R26, RZ ;  /* 0x8000001a1e1a722b */ /* 0x000fc400000000ff */
[----:B-1----:R-:W-:Y:S01]  /*0ba0*/  DFMA R24, R18, R24, R28 ;  /* 0x000000181218722b */ /* 0x002fe2000000001c */
[----:B------:R-:W1:Y:S07]  /*0bb0*/  LDC.64 R28, c[0x3][R5+0x80] ;  /* 0x00c02000051c7b82 */ /* 0x000e6e0000000a00 */
[----:B0-----:R-:W-:Y:S02]  /*0bc0*/  DFMA R22, R20, R22, R24 ;  /* 0x000000161416722b */ /* 0x001fe40000000018 */
[----:B------:R-:W0:Y:S06]  /*0bd0*/  LDC.64 R24, c[0x3][R5+0x98] ;  /* 0x00c0260005187b82 */ /* 0x000e2c0000000a00 */
[----:B------:R-:W-:-:S02]  /*0be0*/  DFMA R22, R18, -R22, R26 ;  /* 0x800000161216722b */ /* 0x000fc4000000001a */
[----:B-1----:R-:W-:Y:S01]  /*0bf0*/  DFMA R28, R30, R28, RZ ;  /* 0x0000001c1e1c722b */ /* 0x002fe200000000ff */
[----:B------:R1:W2:Y:S07]  /*0c00*/  LDC.64 R30, c[0x3][R5+0xb0] ;  /* 0x00c02c00051e7b82 */ /* 0x0002ae0000000a00 */
[----:B0-----:R-:W-:Y:S01]  /*0c10*/  DFMA R24, R18, R24, R28 ;  /* 0x000000181218722b */ /* 0x001fe2000000001c */
[----:B-1----:R-:W-:-:S07]  /*0c20*/  IADD3 R5, PT, PT, R5, 0x120, RZ ;  /* 0x0000012005057810 */ /* 0x002fce0007ffe0ff */
[----:B--2---:R-:W-:-:S08]  /*0c30*/  DFMA R24, R20, R30, R24 ;  /* 0x0000001e1418722b */ /* 0x004fd00000000018 */
[----:B------:R-:W-:-:S08]  /*0c40*/  DFMA R22, R20, -R24, R22 ;  /* 0x800000181416722b */ /* 0x000fd00000000016 */
[----:B------:R-:W-:-:S06]  /*0c50*/  DSETP.GT.AND P1, PT, R22, R6, PT ;  /* 0x000000061600722a */ /* 0x000fcc0003f24000 */
[----:B------:R-:W-:Y:S02]  /*0c60*/  FSEL R6, R22, R6, P1 ;  /* 0x0000000616067208 */ /* 0x000fe40000800000 */
[----:B------:R-:W-:Y:S02]  /*0c70*/  FSEL R7, R23, R7, P1 ;  /* 0x0000000717077208 */ /* 0x000fe40000800000 */
[----:B------:R-:W-:Y:S01]  /*0c80*/  SEL R32, R34, R32, P1 ;  /* 0x0000002022207207 */ /* 0x000fe20000800000 */
[----:B------:R-:W-:Y:S06]  /*0c90*/  @P2 BRA `(.L_x_4) ;  /* 0xfffffff400f82947 */ /* 0x000fec000383ffff */
[----:B------:R-:W-:-:S07]  /*0ca0*/  VIADD R5, R34, 0x1 ;  /* 0x0000000122057836 */ /* 0x000fce0000000000 */
.L_x_3:
[----:B------:R-:W-:-:S09]  /*0cb0*/  ULOP3.LUT UP1, URZ, UR6, 0x3, URZ, 0xc0, !UPT ;  /* 0x0000000306ff7892 */ /* 0x000fd2000f82c0ff */
[----:B------:R-:W-:Y:S05]  /*0cc0*/  BRA.U !UP1, `(.L_x_5) ;  /* 0x00000005099c7547 */ /* 0x000fea000b800000 */
[----:B------:R-:W0:Y:S02]  /*0cd0*/  LDCU UR7, c[0x0][0x390] ;  /* 0x00007200ff0777ac */ /* 0x000e240008000800 */
[----:B0-----:R-:W-:-:S04]  /*0ce0*/  UIADD3 UR7, UPT, UPT, UR7, 0x3, URZ ;  /* 0x0000000307077890 */ /* 0x001fc8000fffe0ff */
[----:B------:R-:W-:Y:S01]  /*0cf0*/  ULOP3.LUT UP1, URZ, UR7, 0x1, URZ, 0xc0, !UPT ;  /* 0x0000000107ff7892 */ /* 0x000fe2000f82c0ff */
[----:B------:R-:W-:Y:S10]  /*0d00*/  BRA.U !UP0, `(.L_x_6) ;  /* 0x0000000508087547 */ /* 0x000ff4000b800000 */
[----:B------:R-:W-:Y:S01]  /*0d10*/  IMAD R33, R5, 0x18, RZ ;  /* 0x0000001805217824 */ /* 0x000fe200078e02ff */
[----:B------:R-:W-:-:S03]  /*0d20*/  MOV R34, 0x300 ;  /* 0x0000030000227802 */ /* 0x000fc60000000f00 */
[----:B------:R-:W0:Y:S02]  /*0d30*/  LDC.64 R28, c[0x3][R33] ;  /* 0x00c00000211c7b82 */ /* 0x000e240000000a00 */
[----:B------:R-:W-:-:S06]  /*0d40*/  IMAD R34, R5, 0x48, R34 ;  /* 0x0000004805227824 */ /* 0x000fcc00078e0222 */
[----:B------:R-:W1:Y:S08]  /*0d50*/  LDC.64 R14, c[0x3][R33+0x8] ;  /* 0x00c00200210e7b82 */ /* 0x000e700000000a00 */
[----:B------:R-:W2:Y:S08]  /*0d60*/  LDC.64 R30, c[0x3][R34] ;  /* 0x00c00000221e7b82 */ /* 0x000eb00000000a00 */
[----:B------:R-:W3:Y:S01]  /*0d70*/  LDC.64 R26, c[0x3][R34+0x18] ;  /* 0x00c00600221a7b82 */ /* 0x000ee20000000a00 */
[----:B0-----:R-:W-:-:S07]  /*0d80*/  DADD R28, R12, -R28 ;  /* 0x000000000c1c7229 */ /* 0x001fce000000081c */
[----:B------:R-:W0:Y:S01]  /*0d90*/  LDC.64 R22, c[0x3][R34+0x8] ;  /* 0x00c0020022167b82 */ /* 0x000e220000000a00 */
[----:B-1----:R-:W-:-:S07]  /*0da0*/  DADD R14, R10, -R14 ;  /* 0x000000000a0e7229 */ /* 0x002fce000000080e */
[----:B------:R-:W1:Y:S01]  /*0db0*/  LDC.64 R16, c[0x3][R33+0x10] ;  /* 0x00c0040021107b82 */ /* 0x000e620000000a00 */
[----:B--2---:R-:W-:-:S07]  /*0dc0*/  DFMA R30, R28, R30, RZ ;  /* 0x0000001e1c1e722b */ /* 0x004fce00000000ff */
[----:B------:R-:W2:Y:S01]  /*0dd0*/  LDC.64 R20, c[0x3][R34+0x20] ;  /* 0x00c0080022147b82 */ /* 0x000ea20000000a00 */
[----:B---3--:R-:W-:-:S07]  /*0de0*/  DFMA R26, R14, R26, R30 ;  /* 0x0000001a0e1a722b */ /* 0x008fce000000001e */
[----:B------:R-:W3:Y:S01]  /*0df0*/  LDC.64 R24, c[0x3][R34+0x30] ;  /* 0x00c00c0022187b82 */ /* 0x000ee20000000a00 */
[----:B0-----:R-:W-:-:S07]  /*0e00*/  DFMA R22, R28, R22, RZ ;  /* 0x000000161c16722b */ /* 0x001fce00000000ff */
[----:B------:R-:W0:Y:S01]  /*0e10*/  LDC.64 R18, c[0x3][R34+0x38] ;  /* 0x00c00e0022127b82 */ /* 0x000e220000000a00 */
[----:B-1----:R-:W-:Y:S02]  /*0e20*/  DADD R16, R8, -R16 ;  /* 0x0000000008107229 */ /* 0x002fe40000000810 */
[----:B--2---:R-:W-:-:S05]  /*0e30*/  DFMA R20, R14, R20, R22 ;  /* 0x000000140e14722b */ /* 0x004fca0000000016 */
[----:B------:R-:W1:Y:S01]  /*0e40*/  LDC.64 R30, c[0x3][R34+0x48] ;  /* 0x00c01200221e7b82 */ /* 0x000e620000000a00 */
[----:B---3--:R-:W-:-:S07]  /*0e50*/  DFMA R24, R16, R24, R26 ;  /* 0x000000181018722b */ /* 0x008fce000000001a */
[----:B------:R-:W2:Y:S01]  /*0e60*/  LDC.64 R22, c[0x3][R34+0x40] ;  /* 0x00c0100022167b82 */ /* 0x000ea20000000a00 */
[----:B0-----:R-:W-:-:S07]  /*0e70*/  DFMA R20, R16, R18, R20 ;  /* 0x000000121014722b */ /* 0x001fce0000000014 */
[----:B------:R-:W0:Y:S01]  /*0e80*/  LDC.64 R26, c[0x3][R34+0x10] ;  /* 0x00c00400221a7b82 */ /* 0x000e220000000a00 */
[----:B------:R-:W-:-:S07]  /*0e90*/  DFMA R24, R28, -R24, RZ ;  /* 0x800000181c18722b */ /* 0x000fce00000000ff */
[----:B------:R-:W3:Y:S01]  /*0ea0*/  LDC.64 R18, c[0x3][R34+0x28] ;  /* 0x00c00a0022127b82 */ /* 0x000ee20000000a00 */
[----:B------:R-:W-:-:S07]  /*0eb0*/  DFMA R20, R14, -R20, R24 ;  /* 0x800000140e14722b */ /* 0x000fce0000000018 */
[----:B------:R-:W4:Y:S01]  /*0ec0*/  LDC.64 R24, c[0x3][R33+0x18] ;  /* 0x00c0060021187b82 */ /* 0x000f220000000a00 */
[----:B0-----:R-:W-:-:S07]  /*0ed0*/  DFMA R26, R28, R26, RZ ;  /* 0x0000001a1c1a722b */ /* 0x001fce00000000ff */
[----:B------:R-:W0:Y:S01]  /*0ee0*/  LDC.64 R36, c[0x3][R34+0x88] ;  /* 0x00c0220022247b82 */ /* 0x000e220000000a00 */
[----:B---3--:R-:W-:-:S07]  /*0ef0*/  DFMA R18, R14, R18, R26 ;  /* 0x000000120e12722b */ /* 0x008fce000000001a */
[----:B------:R-:W3:Y:S01]  /*0f00*/  LDC.64 R28, c[0x3][R33+0x20] ;  /* 0x00c00800211c7b82 */ /* 0x000ee20000000a00 */
[----:B----4-:R-:W-:-:S07]  /*0f10*/  DADD R24, R12, -R24 ;  /* 0x000000000c187229 */ /* 0x010fce0000000818 */
[----:B------:R-:W4:Y:S01]  /*0f20*/  LDC.64 R14, c[0x3][R34+0x60] ;  /* 0x00c01800220e7b82 */ /* 0x000f220000000a00 */
[----:B--2---:R-:W-:Y:S02]  /*0f30*/  DFMA R18, R16, R22, R18 ;  /* 0x000000161012722b */ /* 0x004fe40000000012 */
[----:B-1----:R-:W-:-:S05]  /*0f40*/  DFMA R30, R24, R30, RZ ;  /* 0x0000001e181e722b */ /* 0x002fca00000000ff */
[----:B------:R-:W1:Y:S01]  /*0f50*/  LDC.64 R26, c[0x3][R33+0x28] ;  /* 0x00c00a00211a7b82 */ /* 0x000e620000000a00 */
[----:B------:R-:W-:-:S07]  /*0f60*/  DFMA R18, R16, -R18, R20 ;  /* 0x800000121012722b */ /* 0x000fce0000000014 */
[----:B------:R-:W2:Y:S01]  /*0f70*/  LDC.64 R22, c[0x3][R34+0x78] ;  /* 0x00c01e0022167b82 */ /* 0x000ea20000000a00 */
[----:B---3--:R-:W-:Y:S02]  /*0f80*/  DADD R28, R10, -R28 ;  /* 0x000000000a1c7229 */ /* 0x008fe4000000081c */
[----:B------:R-:W-:-:S06]  /*0f90*/  DSETP.GT.AND P1, PT, R18, R6, PT ;  /* 0x000000061200722a */ /* 0x000fcc0003f24000 */
[----:B----4-:R-:W-:Y:S01]  /*0fa0*/  DFMA R14, R28, R14, R30 ;  /* 0x0000000e1c0e722b */ /* 0x010fe2000000001e */
[----:B------:R-:W-:Y:S02]  /*0fb0*/  FSEL R6, R18, R6, P1 ;  /* 0x0000000612067208 */ /* 0x000fe40000800000 */
[----:B------:R-:W-:Y:S02]  /*0fc0*/  FSEL R7, R19, R7, P1 ;  /* 0x0000000713077208 */ /* 0x000fe40000800000 */
[----:B------:R-:W-:Y:S01]  /*0fd0*/  SEL R32, R5, R32, P1 ;  /* 0x0000002005207207 */ /* 0x000fe20000800000 */
[----:B-1----:R-:W-:Y:S01]  /*0fe0*/  DADD R30, R8, -R26 ;  /* 0x00000000081e7229 */ /* 0x002fe2000000081a */
[----:B------:R-:W1:Y:S07]  /*0ff0*/  LDC.64 R26, c[0x3][R34+0x50] ;  /* 0x00c01400221a7b82 */ /* 0x000e6e0000000a00 */
[----:B--2---:R-:W-:Y:S01]  /*1000*/  DFMA R14, R30, R22, R14 ;  /* 0x000000161e0e722b */ /* 0x004fe2000000000e */
[----:B------:R-:W2:Y:S07]  /*1010*/  LDC.64 R22, c[0x3][R34+0x68] ;  /* 0x00c01a0022167b82 */ /* 0x000eae0000000a00 */
[----:B------:R-:W-:-:S02]  /*1020*/  DFMA R14, R24, -R14, RZ ;  /* 0x8000000e180e722b */ /* 0x000fc400000000ff */
[----:B-1----:R-:W-:-:S08]  /*1030*/  DFMA R26, R24, R26, RZ ;  /* 0x0000001a181a722b */ /* 0x002fd000000000ff */
[----:B--2---:R-:W-:Y:S02]  /*1040*/  DFMA R22, R28, R22, R26 ;  /* 0x000000161c16722b */ /* 0x004fe4000000001a */
[----:B------:R-:W1:Y:S06]  /*1050*/  LDC.64 R26, c[0x3][R34+0x80] ;  /* 0x00c02000221a7b82 */ /* 0x000e6c0000000a00 */
[----:B-1----:R-:W-:Y:S02]  /*1060*/  DFMA R26, R30, R26, R22 ;  /* 0x0000001a1e1a722b */ /* 0x002fe40000000016 */
[----:B------:R-:W1:Y:S06]  /*1070*/  LDC.64 R22, c[0x3][R34+0x58] ;  /* 0x00c0160022167b82 */ /* 0x000e6c0000000a00 */
[----:B------:R-:W-:-:S02]  /*1080*/  DFMA R14, R28, -R26, R14 ;  /* 0x8000001a1c0e722b */ /* 0x000fc4000000000e */
[----:B-1----:R-:W-:Y:S01]  /*1090*/  DFMA R24, R24, R22, RZ ;  /* 0x000000161818722b */ /* 0x002fe200000000ff */
[----:B------:R-:W1:Y:S07]  /*10a0*/  LDC.64 R22, c[0x3][R34+0x70] ;  /* 0x00c01c0022167b82 */ /* 0x000e6e0000000a00 */
[----:B-1----:R-:W-:-:S08]  /*10b0*/  DFMA R22, R28, R22, R24 ;  /* 0x000000161c16722b */ /* 0x002fd00000000018 */
[----:B0-----:R-:W-:-:S08]  /*10c0*/  DFMA R22, R30, R36, R22 ;  /* 0x000000241e16722b */ /* 0x001fd00000000016 */
[----:B------:R-:W-:-:S08]  /*10d0*/  DFMA R14, R30, -R22, R14 ;  /* 0x800000161e0e722b */ /* 0x000fd0000000000e */
[----:B------:R-:W-:-:S06]  /*10e0*/  DSETP.GT.AND P2, PT, R14, R6, PT ;  /* 0x000000060e00722a */ /* 0x000fcc0003f44000 */
[----:B------:R-:W-:Y:S02]  /*10f0*/  FSEL R6, R14, R6, P2 ;  /* 0x000000060e067208 */ /* 0x000fe40001000000 */
[----:B------:R-:W-:-:S06]  /*1100*/  FSEL R7, R15, R7, P2 ;  /* 0x000000070f077208 */ /* 0x000fcc0001000000 */
[C---:B------:R-:W-:Y:S01]  /*1110*/  @P2 VIADD R32, R5.reuse, 0x1 ;  /* 0x0000000105202836 */ /* 0x040fe20000000000 */
[----:B------:R-:W-:-:S07]  /*1120*/  IADD3 R5, PT, PT, R5, 0x2, RZ ;  /* 0x0000000205057810 */ /* 0x000fce0007ffe0ff */
.L_x_6:
[----:B------:R-:W-:Y:S05]  /*1130*/  BRA.U !UP1, `(.L_x_5) ;  /* 0x0000000109807547 */ /* 0x000fea000b800000 */
[C---:B------:R-:W-:Y:S02]  /*1140*/  IMAD R34, R5.reuse, 0x18, RZ ;  /* 0x0000001805227824 */ /* 0x040fe400078e02ff */
[----:B------:R-:W-:Y:S02]  /*1150*/  IMAD.MOV.U32 R14, RZ, RZ, 0x300 ;  /* 0x00000300ff0e7424 */ /* 0x000fe400078e00ff */
        /* <DEDUP_REMOVED lines=11> */
[----:B---3--:R-:W-:-:S07]  /*1210*/  DADD R16, R8, -R16 ;  /* 0x0000000008107229 */ /* 0x008fce0000000810 */
[----:B------:R-:W3:Y:S01]  /*1220*/  LDC.64 R12, c[0x3][R33+0x10] ;  /* 0x00c00400210c7b82 */ /* 0x000ee20000000a00 */
[----:B0-----:R-:W-:-:S07]  /*1230*/  DFMA R10, R30, R18, R10 ;  /* 0x000000121e0a722b */ /* 0x001fce000000000a */
[----:B------:R-:W0:Y:S01]  /*1240*/  LDC.64 R22, c[0x3][R33+0x20] ;  /* 0x00c0080021167b82 */ /* 0x000e220000000a00 */
[----:B-1----:R-:W-:-:S07]  /*1250*/  DFMA R14, R20, R14, RZ ;  /* 0x0000000e140e722b */ /* 0x002fce00000000ff */
[----:B------:R-:W1:Y:S01]  /*1260*/  LDC.64 R26, c[0x3][R33+0x28] ;  /* 0x00c00a00211a7b82 */ /* 0x000e620000000a00 */
[----:B--2---:R-:W-:-:S07]  /*1270*/  DFMA R10, R16, R24, R10 ;  /* 0x00000018100a722b */ /* 0x004fce000000000a */
[----:B------:R-:W2:Y:S01]  /*1280*/  LDC.64 R28, c[0x3][R33+0x38] ;  /* 0x00c00e00211c7b82 */ /* 0x000ea20000000a00 */
[C---:B---3--:R-:W-:Y:S02]  /*1290*/  DFMA R12, R20.reuse, R12, RZ ;  /* 0x0000000c140c722b */ /* 0x048fe400000000ff */
[----:B------:R-:W-:-:S05]  /*12a0*/  DFMA R10, R20, -R10, RZ ;  /* 0x8000000a140a722b */ /* 0x000fca00000000ff */
[----:B------:R-:W3:Y:S01]  /*12b0*/  LDC.64 R8, c[0x3][R33+0x40] ;  /* 0x00c0100021087b82 */ /* 0x000ee20000000a00 */
[C---:B0-----:R-:W-:Y:S02]  /*12c0*/  DFMA R14, R30.reuse, R22, R14 ;  /* 0x000000161e0e722b */ /* 0x041fe4000000000e */
[----:B-1----:R-:W-:-:S06]  /*12d0*/  DFMA R12, R30, R26, R12 ;  /* 0x0000001a1e0c722b */ /* 0x002fcc000000000c */
[C---:B--2---:R-:W-:Y:S02]  /*12e0*/  DFMA R14, R16.reuse, R28, R14 ;  /* 0x0000001c100e722b */ /* 0x044fe4000000000e */
[----:B---3--:R-:W-:-:S06]  /*12f0*/  DFMA R8, R16, R8, R12 ;  /* 0x000000081008722b */ /* 0x008fcc000000000c */
[----:B------:R-:W-:-:S08]  /*1300*/  DFMA R10, R30, -R14, R10 ;  /* 0x8000000e1e0a722b */ /* 0x000fd0000000000a */
[----:B------:R-:W-:-:S08]  /*1310*/  DFMA R8, R16, -R8, R10 ;  /* 0x800000081008722b */ /* 0x000fd0000000000a */
[----:B------:R-:W-:-:S06]  /*1320*/  DSETP.GT.AND P1, PT, R8, R6, PT ;  /* 0x000000060800722a */ /* 0x000fcc0003f24000 */
[----:B------:R-:W-:-:S08]  /*1330*/  SEL R32, R5, R32, P1 ;  /* 0x0000002005207207 */ /* 0x000fd00000800000 */
.L_x_5:
[----:B------:R-:W0:Y:S01]  /*1340*/  LDC.64 R6, c[0x0][0x380] ;  /* 0x0000e000ff067b82 */ /* 0x000e220000000a00 */
[----:B------:R-:W1:Y:S02]  /*1350*/  LDCU UR7, c[0x0][0x388] ;  /* 0x00007100ff0777ac */ /* 0x000e640008000800 */
[----:B-1----:R-:W-:-:S04]  /*1360*/  IMAD R5, R4, UR7, R3 ;  /* 0x0000000704057c24 */ /* 0x002fc8000f8e0203 */
[----:B0-----:R-:W-:-:S05]  /*1370*/  IMAD.WIDE.U32 R6, R5, 0x4, R6 ;  /* 0x0000000405067825 */ /* 0x001fca00078e0006 */
[----:B------:R0:W-:Y:S01]  /*1380*/  STG.E.U8 desc[UR10][R6.64+0x3], R32 ;  /* 0x0000032006007986 */ /* 0x0001e2000c10110a */
[----:B------:R-:W-:Y:S05]  /*1390*/  @!P0 BRA `(.L_x_7) ;  /* 0xffffffec008c8947 */ /* 0x000fea000383ffff */
.L_x_2:
[----:B------:R-:W-:Y:S05]  /*13a0*/  BSYNC.RECONVERGENT B0 ;  /* 0x0000000000007941 */ /* 0x000fea0003800200 */
.L_x_1:
[----:B------:R-:W1:Y:S01]  /*13b0*/  LDCU UR7, c[0x0][0x388] ;  /* 0x00007100ff0777ac */ /* 0x000e620008000800 */
[----:B------:R-:W-:-:S04]  /*13c0*/  IADD3 R3, PT, PT, R3, UR4, RZ ;  /* 0x0000000403037c10 */ /* 0x000fc8000fffe0ff */
[----:B-1----:R-:W-:-:S13]  /*13d0*/  ISETP.GE.U32.AND P0, PT, R3, UR7, PT ;  /* 0x0000000703007c0c */ /* 0x002fda000bf06070 */
[----:B------:R-:W-:Y:S05]  /*13e0*/  @!P0 BRA `(.L_x_8) ;  /* 0xffffffec00648947 */ /* 0x000fea000383ffff */
[----:B------:R-:W-:Y:S05]  /*13f0*/  EXIT ;  /* 0x000000000000794d */ /* 0x000fea0003800000 */
.L_x_0:
[----:B------:R-:W0:Y:S01]  /*1400*/  I2F.U32.RP R6, UR5 ;  /* 0x0000000500067d06 */ /* 0x000e220008209000 */
[----:B------:R-:W1:Y:S01]  /*1410*/  LDCU UR6, c[0x0][0x38c] ;  /* 0x00007180ff0677ac */ /* 0x000e620008000800 */
[----:B------:R-:W-:Y:S01]  /*1420*/  VIADD R2, R0, UR5 ;  /* 0x0000000500027c36 */ /* 0x000fe20008000000 */
[----:B------:R-:W-:Y:S02]  /*1430*/  IADD3 R9, PT, PT, RZ, -UR5, RZ ;  /* 0x80000005ff097c10 */ /* 0x000fe4000fffe0ff */
[----:B------:R-:W-:-:S03]  /*1440*/  ISETP.NE.U32.AND P2, PT, RZ, UR5, PT ;  /* 0x00000005ff007c0c */ /* 0x000fc6000bf45070 */
[----:B0-----:R-:W0:Y:S01]  /*1450*/  MUFU.RCP R6, R6 ;  /* 0x0000000600067308 */ /* 0x001e220000001000 */
[C---:B-1----:R-:W-:Y:S02]  /*1460*/  ISETP.GE.U32.AND P0, PT, R2.reuse, UR6, PT ;  /* 0x0000000602007c0c */ /* 0x042fe4000bf06070 */
[----:B------:R-:W-:Y:S01]  /*1470*/  VIMNMX.U32 R7, PT, PT, R2, UR6, !PT ;  /* 0x0000000602077c48 */ /* 0x000fe2000ffe0000 */
[----:B------:R-:W1:Y:S01]  /*1480*/  LDCU UR6, c[0x0][0x388] ;  /* 0x00007100ff0677ac */ /* 0x000e620008000800 */
[----:B------:R-:W-:-:S04]  /*1490*/  SEL R8, RZ, 0x1, P0 ;  /* 0x00000001ff087807 */ /* 0x000fc80000000000 */
[----:B------:R-:W-:Y:S01]  /*14a0*/  IADD3 R7, PT, PT, R7, -R2, -R8 ;  /* 0x8000000207077210 */ /* 0x000fe20007ffe808 */
[----:B0-----:R-:W-:-:S04]  /*14b0*/  VIADD R4, R6, 0xffffffe ;  /* 0x0ffffffe06047836 */ /* 0x001fc80000000000 */
[----:B------:R0:W2:Y:S02]  /*14c0*/  F2I.FTZ.U32.TRUNC.NTZ R5, R4 ;  /* 0x0000000400057305 */ /* 0x0000a4000021f000 */
[----:B0-----:R-:W-:Y:S01]  /*14d0*/  MOV R4, RZ ;  /* 0x000000ff00047202 */ /* 0x001fe20000000f00 */
[----:B--2---:R-:W-:-:S04]  /*14e0*/  IMAD R9, R9, R5, RZ ;  /* 0x0000000509097224 */ /* 0x004fc800078e02ff */
[----:B------:R-:W-:-:S06]  /*14f0*/  IMAD.HI.U32 R6, R5, R9, R4 ;  /* 0x0000000905067227 */ /* 0x000fcc00078e0004 */
[----:B------:R-:W-:-:S04]  /*1500*/  IMAD.HI.U32 R5, R6, R7, RZ ;  /* 0x0000000706057227 */ /* 0x000fc800078e00ff */
[----:B------:R-:W-:Y:S02]  /*1510*/  IMAD.MOV R4, RZ, RZ, -R5 ;  /* 0x000000ffff047224 */ /* 0x000fe400078e0a05 */
[----:B------:R-:W-:Y:S02]  /*1520*/  VIADD R6, R2, UR5 ;  /* 0x0000000502067c36 */ /* 0x000fe40008000000 */
[----:B------:R-:W-:Y:S02]  /*1530*/  IMAD R7, R4, UR5, R7 ;  /* 0x0000000504077c24 */ /* 0x000fe4000f8e0207 */
[----:B------:R-:W-:-:S03]  /*1540*/  VIADD R21, R6, UR5 ;  /* 0x0000000506157c36 */ /* 0x000fc60008000000 */
[----:B------:R-:W-:-:S13]  /*1550*/  ISETP.GE.U32.AND P0, PT, R7, UR5, PT ;  /* 0x0000000507007c0c */ /* 0x000fda000bf06070 */
[----:B------:R-:W-:Y:S01]  /*1560*/  @P0 IADD3 R7, PT, PT, R7, -UR5, RZ ;  /* 0x8000000507070c10 */ /* 0x000fe2000fffe0ff */
[----:B------:R-:W-:-:S03]  /*1570*/  @P0 VIADD R5, R5, 0x1 ;  /* 0x0000000105050836 */ /* 0x000fc60000000000 */
[----:B------:R-:W-:-:S13]  /*1580*/  ISETP.GE.U32.AND P1, PT, R7, UR5, PT ;  /* 0x0000000507007c0c */ /* 0x000fda000bf26070 */
[----:B------:R-:W-:Y:S02]  /*1590*/  @P1 IADD3 R5, PT, PT, R5, 0x1, RZ ;  /* 0x0000000105051810 */ /* 0x000fe40007ffe0ff */
[----:B------:R-:W-:-:S04]  /*15a0*/  @!P2 LOP3.LUT R5, RZ, UR5, RZ, 0x33, !PT ;  /* 0x00000005ff05ac12 */ /* 0x000fc8000f8e33ff */
[----:B------:R-:W-:-:S04]  /*15b0*/  IADD3 R8, PT, PT, R8, R5, RZ ;  /* 0x0000000508087210 */ /* 0x000fc80007ffe0ff */
[----:B-1----:R-:W-:-:S07]  /*15c0*/  LOP3.LUT R19, R8, 0x3, RZ, 0xc0, !PT ;  /* 0x0000000308137812 */ /* 0x002fce00078ec0ff */
.L_x_14:
[----:B0-----:R-:W0:Y:S01]  /*15d0*/  LDC R7, c[0x0][0x38c] ;  /* 0x0000e300ff077b82 */ /* 0x001e220000000800 */
[----:B------:R-:W-:Y:S01]  /*15e0*/  BSSY.RECONVERGENT B0, `(.L_x_9) ;  /* 0x000002e000007945 */ /* 0x000fe20003800200 */
[----:B0-----:R-:W-:-:S13]  /*15f0*/  ISETP.GE.U32.AND P0, PT, R0, R7, PT ;  /* 0x000000070000720c */ /* 0x001fda0003f06070 */
[----:B-12---:R-:W-:Y:S05]  /*1600*/  @P0 BRA `(.L_x_10) ;  /* 0x0000000000ac0947 */ /* 0x006fea0003800000 */
[----:B------:R-:W0:Y:S01]  /*1610*/  LDC.64 R4, c[0x0][0x380] ;  /* 0x0000e000ff047b82 */ /* 0x000e220000000a00 */
[----:B------:R-:W-:Y:S01]  /*1620*/  ISETP.NE.AND P0, PT, R19, 0x3, PT ;  /* 0x000000031300780c */ /* 0x000fe20003f05270 */
[----:B------:R-:W-:Y:S01]  /*1630*/  BSSY.RECONVERGENT B1, `(.L_x_11) ;  /* 0x0000015000017945 */ /* 0x000fe20003800200 */
[----:B------:R-:W-:Y:S02]  /*1640*/  ISETP.GE.U32.AND P1, PT, R8, 0x3, PT ;  /* 0x000000030800780c */ /* 0x000fe40003f26070 */
[----:B------:R-:W-:-:S09]  /*1650*/  MOV R18, R0 ;  /* 0x0000000000127202 */ /* 0x000fd20000000f00 */
[----:B------:R-:W-:Y:S05]  /*1660*/  @!P0 BRA `(.L_x_12) ;  /* 0x0000000000448947 */ /* 0x000fea0003800000 */
[----:B------:R-:W1:Y:S01]  /*1670*/  LDC R9, c[0x0][0x388] ;  /* 0x0000e200ff097b82 */ /* 0x000e620000000800 */
[----:B------:R-:W-:Y:S01]  /*1680*/  ISETP.NE.AND P0, PT, R19, RZ, PT ;  /* 0x000000ff1300720c */ /* 0x000fe20003f05270 */
[----:B------:R-:W-:-:S06]  /*1690*/  IMAD.MOV.U32 R18, RZ, RZ, R2 ;  /* 0x000000ffff127224 */ /* 0x000fcc00078e0002 */
[----:B------:R-:W2:Y:S01]  /*16a0*/  LDC.64 R12, c[0x0][0x380] ;  /* 0x0000e000ff0c7b82 */ /* 0x000ea20000000a00 */
[----:B-1----:R-:W-:-:S04]  /*16b0*/  IMAD R11, R0, R9, R3 ;  /* 0x00000009000b7224 */ /* 0x002fc800078e0203 */
[----:B--2---:R-:W-:-:S05]  /*16c0*/  IMAD.WIDE.U32 R10, R11, 0x4, R12 ;  /* 0x000000040b0a7825 */ /* 0x004fca00078e000c */
[----:B------:R1:W-:Y:S01]  /*16d0*/  STG.E.U8 desc[UR10][R10.64+0x3], RZ ;  /* 0x000003ff0a007986 */ /* 0x0003e2000c10110a */
[----:B------:R-:W-:Y:S05]  /*16e0*/  @!P0 BRA `(.L_x_12) ;  /* 0x0000000000248947 */ /* 0x000fea0003800000 */
[----:B------:R-:W-:Y:S01]  /*16f0*/  ISETP.NE.AND P0, PT, R19, 0x1, PT ;  /* 0x000000011300780c */ /* 0x000fe20003f05270 */
[----:B-1----:R-:W-:Y:S01]  /*1700*/  IMAD R11, R2, R9, R3 ;  /* 0x00000009020b7224 */ /* 0x002fe200078e0203 */
[----:B------:R-:W-:-:S03]  /*1710*/  MOV R18, R6 ;  /* 0x0000000600127202 */ /* 0x000fc60000000f00 */
[----:B------:R-:W-:-:S05]  /*1720*/  IMAD.WIDE.U32 R10, R11, 0x4, R12 ;  /* 0x000000040b0a7825 */ /* 0x000fca00078e000c */
[----:B------:R2:W-:Y:S03]  /*1730*/  STG.E.U8 desc[UR10][R10.64+0x3], RZ ;  /* 0x000003ff0a007986 */ /* 0x0005e6000c10110a */
[----:B------:R-:W-:Y:S02]  /*1740*/  @P0 IMAD R9, R6, R9, R3 ;  /* 0x0000000906090224 */ /* 0x000fe400078e0203 */
[----:B------:R-:W-:Y:S02]  /*1750*/  @P0 IMAD.MOV.U32 R18, RZ, RZ, R21 ;  /* 0x000000ffff120224 */ /* 0x000fe400078e0015 */
[----:B------:R-:W-:-:S05]  /*1760*/  @P0 IMAD.WIDE.U32 R12, R9, 0x4, R12 ;  /* 0x00000004090c0825 */ /* 0x000fca00078e000c */
[----:B------:R2:W-:Y:S02]  /*1770*/  @P0 STG.E.U8 desc[UR10][R12.64+0x3], RZ ;  /* 0x000003ff0c000986 */ /* 0x0005e4000c10110a */
.L_x_12:
[----:B------:R-:W-:Y:S05]  /*1780*/  BSYNC.RECONVERGENT B1 ;  /* 0x0000000000017941 */ /* 0x000fea0003800200 */
.L_x_11:
[----:B------:R-:W-:Y:S05]  /*1790*/  @!P1 BRA `(.L_x_10) ;  /* 0x0000000000489947 */ /* 0x000fea0003800000 */
.L_x_13:
[C---:B-12---:R-:W-:Y:S01]  /*17a0*/  IADD3 R10, PT, PT, R18.reuse, UR5, RZ ;  /* 0x00000005120a7c10 */ /* 0x046fe2000fffe0ff */
[----:B------:R-:W-:-:S04]  /*17b0*/  IMAD R11, R18, UR6, R3 ;  /* 0x00000006120b7c24 */ /* 0x000fc8000f8e0203 */
[C---:B------:R-:W-:Y:S02]  /*17c0*/  VIADD R12, R10.reuse, UR5 ;  /* 0x000000050a0c7c36 */ /* 0x040fe40008000000 */
[--C-:B------:R-:W-:Y:S02]  /*17d0*/  IMAD R13, R10, UR6, R3.reuse ;  /* 0x000000060a0d7c24 */ /* 0x100fe4000f8e0203 */
[C---:B------:R-:W-:Y:S01]  /*17e0*/  IMAD R15, R12.reuse, UR6, R3 ;  /* 0x000000060c0f7c24 */ /* 0x040fe2000f8e0203 */
[----:B------:R-:W-:Y:S01]  /*17f0*/  IADD3 R20, PT, PT, R12, UR5, RZ ;  /* 0x000000050c147c10 */ /* 0x000fe2000fffe0ff */
[----:B0-----:R-:W-:-:S04]  /*1800*/  IMAD.WIDE.U32 R10, R11, 0x4, R4 ;  /* 0x000000040b0a7825 */ /* 0x001fc800078e0004 */
[----:B------:R-:W-:Y:S01]  /*1810*/  IMAD R17, R20, UR6, R3 ;  /* 0x0000000614117c24 */ /* 0x000fe2000f8e0203 */
[----:B------:R3:W-:Y:S01]  /*1820*/  STG.E.U8 desc[UR10][R10.64+0x3], RZ ;  /* 0x000003ff0a007986 */ /* 0x0007e2000c10110a */
[----:B------:R-:W-:-:S04]  /*1830*/  IMAD.WIDE.U32 R12, R13, 0x4, R4 ;  /* 0x000000040d0c7825 */ /* 0x000fc800078e0004 */
[--C-:B------:R-:W-:Y:S01]  /*1840*/  IMAD.WIDE.U32 R14, R15, 0x4, R4.reuse ;  /* 0x000000040f0e7825 */ /* 0x100fe200078e0004 */
[----:B------:R3:W-:Y:S03]  /*1850*/  STG.E.U8 desc[UR10][R12.64+0x3], RZ ;  /* 0x000003ff0c007986 */ /* 0x0007e6000c10110a */
[----:B------:R-:W-:Y:S01]  /*1860*/  IMAD.WIDE.U32 R16, R17, 0x4, R4 ;  /* 0x0000000411107825 */ /* 0x000fe200078e0004 */
[----:B------:R3:W-:Y:S03]  /*1870*/  STG.E.U8 desc[UR10][R14.64+0x3], RZ ;  /* 0x000003ff0e007986 */ /* 0x0007e6000c10110a */
[----:B------:R-:W-:Y:S01]  /*1880*/  VIADD R18, R20, UR5 ;  /* 0x0000000514127c36 */ /* 0x000fe20008000000 */
[----:B------:R3:W-:Y:S04]  /*1890*/  STG.E.U8 desc[UR10][R16.64+0x3], RZ ;  /* 0x000003ff10007986 */ /* 0x0007e8000c10110a */
[----:B------:R-:W-:-:S13]  /*18a0*/  ISETP.GE.U32.AND P0, PT, R18, R7, PT ;  /* 0x000000071200720c */ /* 0x000fda0003f06070 */
[----:B---3--:R-:W-:Y:S05]  /*18b0*/  @!P0 BRA `(.L_x_13) ;  /* 0xfffffffc00b88947 */ /* 0x008fea000383ffff */
.L_x_10:
[----:B------:R-:W-:Y:S05]  /*18c0*/  BSYNC.RECONVERGENT B0 ;  /* 0x0000000000007941 */ /* 0x000fea0003800200 */
.L_x_9:
[----:B------:R-:W3:Y:S01]  /*18d0*/  LDCU UR7, c[0x0][0x388] ;  /* 0x00007100ff0777ac */ /* 0x000ee20008000800 */
[----:B------:R-:W-:-:S04]  /*18e0*/  IADD3 R3, PT, PT, R3, UR4, RZ ;  /* 0x0000000403037c10 */ /* 0x000fc8000fffe0ff */
[----:B---3--:R-:W-:-:S13]  /*18f0*/  ISETP.GE.U32.AND P0, PT, R3, UR7, PT ;  /* 0x0000000703007c0c */ /* 0x008fda000bf06070 */
[----:B------:R-:W-:Y:S05]  /*1900*/  @!P0 BRA `(.L_x_14) ;  /* 0xfffffffc00308947 */ /* 0x000fea000383ffff */
[----:B------:R-:W-:Y:S05]  /*1910*/  EXIT ;  /* 0x000000000000794d */ /* 0x000fea0003800000 */
.L_x_15:
[----:B------:R-:W-:-:S00]  /*1920*/  BRA `(.L_x_15) ;  /* 0xfffffffc00fc7947 */ /* 0x000fc0000383ffff */
[----:B------:R-:W-:-:S00]  /*1930*/  NOP ;  /* 0x0000000000007918 */ /* 0x000fc00000000000 */
        /* <DEDUP_REMOVED lines=12> */
.L_x_16:


//--------------------- .nv.shared.reserved.0     --------------------------
	.section	.nv.shared.reserved.0,"aw",@nobits
	.weak		__nv_reservedSMEM_offset_0_alias
	.size		__nv_reservedSMEM_offset_0_alias, 0, 64
	.other		__nv_reservedSMEM_offset_0_alias,@"STO_CUDA_RESERVED_SHARED STV_DEFAULT"
__nv_reservedSMEM_offset_0_alias:
	.zero		0
	.zero		64


//--------------------- .nv.constant0._Z6kernelP6uchar4jji --------------------------
	.section	.nv.constant0._Z6kernelP6uchar4jji,"a",@progbits
	.sectionflags	@""
	.align	4
.nv.constant0._Z6kernelP6uchar4jji:
	.zero		916


//--------------------- SYMBOLS --------------------------

	.type		.nv.reservedSmem.offset0,@object
	.size		.nv.reservedSmem.offset0,0x4
